	.target	sm_100

	.elftype	@"ET_EXEC"


//--------------------- .note.nv.tkinfo           --------------------------
	.section	.note.nv.tkinfo,"",@"SHT_NOTE"
	.sectionflags	@"SHF_NOTE_NV_TKINFO"
	.tkinfo
        /*0018*/ 	.word	0x00000081
        /*0030*/ 	.string	""
        /*0030*/ 	.string	"ptxas"
        /*0030*/ 	.string	"Cuda compilation tools, release 12.9, V12.9.86"
        /*0030*/ 	.string	"Build cuda_12.9.r12.9/compiler.36037853_0"
        /*0030*/ 	.string	"-regUsageLevel 10 -arch sm_100f -m 64 "



//--------------------- .note.nv.cuver            --------------------------
	.section	.note.nv.cuver,"",@"SHT_NOTE"
	.sectionflags	@"SHF_NOTE_NV_CUVER"
        /*0018*/ 	.short	0x0001
        /*001a*/ 	.short	0x0064
        /*001c*/ 	.short	0x0001
        /*001e*/ 	.short	0x0000
        /*0020*/ 	.short	0x0001
        /*0022*/ 	.short	0x0000


//--------------------- .nv.info                  --------------------------
	.section	.nv.info,"",@"SHT_CUDA_INFO"
	.align	4


	//----- nvinfo : EIATTR_REGCOUNT
	.align		4
        /*0000*/ 	.byte	0x04, 0x2f
        /*0002*/ 	.short	(.L_17 - .L_16)
	.align		4
.L_16:
        /*0004*/ 	.word	index@(_ZN9deep_gemm24sm100_fp8_gemm_1d1d_implILN4cute4UMMA5MajorE0ELS3_0ELj0ELj4096ELj7168ELj128ELj224ELj128ELj1ELj128ELj128ELj64ELj6ELj128ELj128ELj2ELb0ELj136ELNS_8GemmTypeE0ELb0EN7cutlass10bfloat16_tENS_16EpilogueIdentityEEEvPijjj14CUtensorMap_stS9_S9_S9_S9_)
        /*0008*/ 	.word	0x00000038


	//----- nvinfo : EIATTR_FRAME_SIZE
	.align		4
.L_17:
        /*000c*/ 	.byte	0x04, 0x11
        /*000e*/ 	.short	(.L_19 - .L_18)
	.align		4
.L_18:
        /*0010*/ 	.word	index@($__internal_3_$__cuda_sm20_div_u16)
        /*0014*/ 	.word	0x00000000


	//----- nvinfo : EIATTR_FRAME_SIZE
	.align		4
.L_19:
        /*0018*/ 	.byte	0x04, 0x11
        /*001a*/ 	.short	(.L_21 - .L_20)
	.align		4
.L_20:
        /*001c*/ 	.word	index@($__internal_2_$__cuda_sm10x_tcgen05_guardrail_trap_unallocated_columns_being_dealloced)
        /*0020*/ 	.word	0x00000000


	//----- nvinfo : EIATTR_FRAME_SIZE
	.align		4
.L_21:
        /*0024*/ 	.byte	0x04, 0x11
        /*0026*/ 	.short	(.L_23 - .L_22)
	.align		4
.L_22:
        /*0028*/ 	.word	index@($__internal_1_$__cuda_sm10x_tcgen05_guardrail_trap_phase_invalid_during_alloc)
        /*002c*/ 	.word	0x00000000


	//----- nvinfo : EIATTR_FRAME_SIZE
	.align		4
.L_23:
        /*0030*/ 	.byte	0x04, 0x11
        /*0032*/ 	.short	(.L_25 - .L_24)
	.align		4
.L_24:
        /*0034*/ 	.word	index@($__internal_0_$__cuda_sm10x_tcgen05_guardrail_trap_col_being_dealloced_not_returned_by_alloc)
        /*0038*/ 	.word	0x00000000


	//----- nvinfo : EIATTR_FRAME_SIZE
	.align		4
.L_25:
        /*003c*/ 	.byte	0x04, 0x11
        /*003e*/ 	.short	(.L_27 - .L_26)
	.align		4
.L_26:
        /*0040*/ 	.word	index@(_ZN9deep_gemm24sm100_fp8_gemm_1d1d_implILN4cute4UMMA5MajorE0ELS3_0ELj0ELj4096ELj7168ELj128ELj224ELj128ELj1ELj128ELj128ELj64ELj6ELj128ELj128ELj2ELb0ELj136ELNS_8GemmTypeE0ELb0EN7cutlass10bfloat16_tENS_16EpilogueIdentityEEEvPijjj14CUtensorMap_stS9_S9_S9_S9_)
        /*0044*/ 	.word	0x00000000


	//----- nvinfo : EIATTR_MIN_STACK_SIZE
	.align		4
.L_27:
        /*0048*/ 	.byte	0x04, 0x12
        /*004a*/ 	.short	(.L_29 - .L_28)
	.align		4
.L_28:
        /*004c*/ 	.word	index@(_ZN9deep_gemm24sm100_fp8_gemm_1d1d_implILN4cute4UMMA5MajorE0ELS3_0ELj0ELj4096ELj7168ELj128ELj224ELj128ELj1ELj128ELj128ELj64ELj6ELj128ELj128ELj2ELb0ELj136ELNS_8GemmTypeE0ELb0EN7cutlass10bfloat16_tENS_16EpilogueIdentityEEEvPijjj14CUtensorMap_stS9_S9_S9_S9_)
        /*0050*/ 	.word	0x00000000
.L_29:


//--------------------- .nv.info._ZN9deep_gemm24sm100_fp8_gemm_1d1d_implILN4cute4UMMA5MajorE0ELS3_0ELj0ELj4096ELj7168ELj128ELj224ELj128ELj1ELj128ELj128ELj64ELj6ELj128ELj128ELj2ELb0ELj136ELNS_8GemmTypeE0ELb0EN7cutlass10bfloat16_tENS_16EpilogueIdentityEEEvPijjj14CUtensorMap_stS9_S9_S9_S9_ --------------------------
	.section	.nv.info._ZN9deep_gemm24sm100_fp8_gemm_1d1d_implILN4cute4UMMA5MajorE0ELS3_0ELj0ELj4096ELj7168ELj128ELj224ELj128ELj1ELj128ELj128ELj64ELj6ELj128ELj128ELj2ELb0ELj136ELNS_8GemmTypeE0ELb0EN7cutlass10bfloat16_tENS_16EpilogueIdentityEEEvPijjj14CUtensorMap_stS9_S9_S9_S9_,"",@"SHT_CUDA_INFO"
	.sectionflags	@""
	.align	4


	//----- nvinfo : EIATTR_CUDA_API_VERSION
	.align		4
        /*0000*/ 	.byte	0x04, 0x37
        /*0002*/ 	.short	(.L_31 - .L_30)
.L_30:
        /*0004*/ 	.word	0x00000081


	//----- nvinfo : EIATTR_KPARAM_INFO
	.align		4
.L_31:
        /*0008*/ 	.byte	0x04, 0x17
        /*000a*/ 	.short	(.L_33 - .L_32)
.L_32:
        /*000c*/ 	.word	0x00000000
        /*0010*/ 	.short	0x0008
        /*0012*/ 	.short	0x0240
        /*0014*/ 	.byte	0x00, 0xf0, 0x01, 0x02


	//----- nvinfo : EIATTR_KPARAM_INFO
	.align		4
.L_33:
        /*0018*/ 	.byte	0x04, 0x17
        /*001a*/ 	.short	(.L_35 - .L_34)
.L_34:
        /*001c*/ 	.word	0x00000000
        /*0020*/ 	.short	0x0007
        /*0022*/ 	.short	0x01c0
        /*0024*/ 	.byte	0x00, 0xf0, 0x01, 0x02


	//----- nvinfo : EIATTR_KPARAM_INFO
	.align		4
.L_35:
        /*0028*/ 	.byte	0x04, 0x17
        /*002a*/ 	.short	(.L_37 - .L_36)
.L_36:
        /*002c*/ 	.word	0x00000000
        /*0030*/ 	.short	0x0006
        /*0032*/ 	.short	0x0140
        /*0034*/ 	.byte	0x00, 0xf0, 0x01, 0x02


	//----- nvinfo : EIATTR_KPARAM_INFO
	.align		4
.L_37:
        /*0038*/ 	.byte	0x04, 0x17
        /*003a*/ 	.short	(.L_39 - .L_38)
.L_38:
        /*003c*/ 	.word	0x00000000
        /*0040*/ 	.short	0x0005
        /*0042*/ 	.short	0x00c0
        /*0044*/ 	.byte	0x00, 0xf0, 0x01, 0x02


	//----- nvinfo : EIATTR_KPARAM_INFO
	.align		4
.L_39:
        /*0048*/ 	.byte	0x04, 0x17
        /*004a*/ 	.short	(.L_41 - .L_40)
.L_40:
        /*004c*/ 	.word	0x00000000
        /*0050*/ 	.short	0x0004
        /*0052*/ 	.short	0x0040
        /*0054*/ 	.byte	0x00, 0xf0, 0x01, 0x02


	//----- nvinfo : EIATTR_KPARAM_INFO
	.align		4
.L_41:
        /*0058*/ 	.byte	0x04, 0x17
        /*005a*/ 	.short	(.L_43 - .L_42)
.L_42:
        /*005c*/ 	.word	0x00000000
        /*0060*/ 	.short	0x0003
        /*0062*/ 	.short	0x0010
        /*0064*/ 	.byte	0x00, 0xf0, 0x11, 0x00


	//----- nvinfo : EIATTR_KPARAM_INFO
	.align		4
.L_43:
        /*0068*/ 	.byte	0x04, 0x17
        /*006a*/ 	.short	(.L_45 - .L_44)
.L_44:
        /*006c*/ 	.word	0x00000000
        /*0070*/ 	.short	0x0002
        /*0072*/ 	.short	0x000c
        /*0074*/ 	.byte	0x00, 0xf0, 0x11, 0x00


	//----- nvinfo : EIATTR_KPARAM_INFO
	.align		4
.L_45:
        /*0078*/ 	.byte	0x04, 0x17
        /*007a*/ 	.short	(.L_47 - .L_46)
.L_46:
        /*007c*/ 	.word	0x00000000
        /*0080*/ 	.short	0x0001
        /*0082*/ 	.short	0x0008
        /*0084*/ 	.byte	0x00, 0xf0, 0x11, 0x00


	//----- nvinfo : EIATTR_KPARAM_INFO
	.align		4
.L_47:
        /*0088*/ 	.byte	0x04, 0x17
        /*008a*/ 	.short	(.L_49 - .L_48)
.L_48:
        /*008c*/ 	.word	0x00000000
        /*0090*/ 	.short	0x0000
        /*0092*/ 	.short	0x0000
        /*0094*/ 	.byte	0x00, 0xf5, 0x21, 0x00


	//----- nvinfo : EIATTR_AT_ENTRY_FRAGMENTS
	.align		4
.L_49:
        /*0098*/ 	.byte	0x04, 0x4f
        /*009a*/ 	.short	(.L_51 - .L_50)


	//   ....[0]....
.L_50:
        /*009c*/ 	.word	0x00000004


	//   ....[1]....
        /*00a0*/ 	.word	0x00000005


	//----- nvinfo : EIATTR_RESERVED_SMEM_USED
	.align		4
.L_51:
        /*00a4*/ 	.byte	0x01, 0x41
	.zero		2


	//----- nvinfo : EIATTR_SPARSE_MMA_MASK
	.align		4
        /*00a8*/ 	.byte	0x03, 0x50
        /*00aa*/ 	.short	0x0000


	//----- nvinfo : EIATTR_TCGEN05_2CTA_USED
	.align		4
        /*00ac*/ 	.byte	0x01, 0x52
	.zero		2


	//----- nvinfo : EIATTR_MAXREG_COUNT
	.align		4
        /*00b0*/ 	.byte	0x03, 0x1b
        /*00b2*/ 	.short	0x00ff


	//----- nvinfo : EIATTR_NUM_BARRIERS
	.align		4
        /*00b4*/ 	.byte	0x02, 0x4c
        /*00b6*/ 	.byte	0x09
	.zero		1


	//----- nvinfo : EIATTR_INT_WARP_WIDE_INSTR_OFFSETS
	.align		4
        /*00b8*/ 	.byte	0x04, 0x31
        /*00ba*/ 	.short	(.L_53 - .L_52)


	//   ....[0]....
.L_52:
        /*00bc*/ 	.word	0x00004850


	//   ....[1]....
        /*00c0*/ 	.word	0x00004870


	//----- nvinfo : EIATTR_COOP_GROUP_MASK_REGIDS
	.align		4
.L_53:
        /*00c4*/ 	.byte	0x04, 0x29
        /*00c6*/ 	.short	(.L_55 - .L_54)


	//   ....[0]....
.L_54:
        /*00c8*/ 	.word	0xffffffff


	//   ....[1]....
        /*00cc*/ 	.word	0xffffffff


	//   ....[2]....
        /*00d0*/ 	.word	0xffffffff


	//   ....[3]....
        /*00d4*/ 	.word	0xffffffff


	//   ....[4]....
        /*00d8*/ 	.word	0xffffffff


	//   ....[5]....
        /*00dc*/ 	.word	0xffffffff


	//   ....[6]....
        /*00e0*/ 	.word	0xffffffff


	//   ....[7]....
        /*00e4*/ 	.word	0xffffffff


	//   ....[8]....
        /*00e8*/ 	.word	0xffffffff


	//   ....[9]....
        /*00ec*/ 	.word	0xffffffff


	//   ....[10]....
        /*00f0*/ 	.word	0xffffffff


	//   ....[11]....
        /*00f4*/ 	.word	0xffffffff


	//   ....[12]....
        /*00f8*/ 	.word	0xffffffff


	//   ....[13]....
        /*00fc*/ 	.word	0xffffffff


	//   ....[14]....
        /*0100*/ 	.word	0xffffffff


	//----- nvinfo : EIATTR_COOP_GROUP_INSTR_OFFSETS
	.align		4
.L_55:
        /*0104*/ 	.byte	0x04, 0x28
        /*0106*/ 	.short	(.L_57 - .L_56)


	//   ....[0]....
.L_56:
        /*0108*/ 	.word	0x00000030


	//   ....[1]....
        /*010c*/ 	.word	0x000004d0


	//   ....[2]....
        /*0110*/ 	.word	0x00000ae0


	//   ....[3]....
        /*0114*/ 	.word	0x00000b80


	//   ....[4]....
        /*0118*/ 	.word	0x00001000


	//   ....[5]....
        /*011c*/ 	.word	0x000010b0


	//   ....[6]....
        /*0120*/ 	.word	0x00001160


	//   ....[7]....
        /*0124*/ 	.word	0x00001790


	//   ....[8]....
        /*0128*/ 	.word	0x000017b0


	//   ....[9]....
        /*012c*/ 	.word	0x000017d0


	//   ....[10]....
        /*0130*/ 	.word	0x00001a30


	//   ....[11]....
        /*0134*/ 	.word	0x00001a60


	//   ....[12]....
        /*0138*/ 	.word	0x00001aa0


	//   ....[13]....
        /*013c*/ 	.word	0x00004770


	//   ....[14]....
        /*0140*/ 	.word	0x00004930


	//----- nvinfo : EIATTR_VRC_CTA_INIT_COUNT
	.align		4
.L_57:
        /*0144*/ 	.byte	0x02, 0x4a
        /*0146*/ 	.byte	0x80
	.zero		1


	//----- nvinfo : EIATTR_MBARRIER_INSTR_OFFSETS
	.align		4
        /*0148*/ 	.byte	0x04, 0x39
        /*014a*/ 	.short	(.L_59 - .L_58)


	//   ....[0]....
.L_58:
        /*014c*/ 	.word	0x00000330
        /*0150*/ 	.word	0x000000ff
        /*0154*/ 	.word	0x00033400
        /*0158*/ 	.short	0x0100
        /*015a*/ 	.byte	0x05
	.zero		1


	//   ....[1]....
        /*015c*/ 	.word	0x00000340
        /*0160*/ 	.word	0x000000ff
        /*0164*/ 	.word	0x00033430
        /*0168*/ 	.short	0x0100
        /*016a*/ 	.byte	0x05
	.zero		1


	//   ....[2]....
        /*016c*/ 	.word	0x00000350
        /*0170*/ 	.word	0x000000ff
        /*0174*/ 	.word	0x00033460
        /*0178*/ 	.short	0x0100
        /*017a*/ 	.byte	0x05
	.zero		1


	//   ....[3]....
        /*017c*/ 	.word	0x00000360
        /*0180*/ 	.word	0x000000ff
        /*0184*/ 	.word	0x00033408
        /*0188*/ 	.short	0x0100
        /*018a*/ 	.byte	0x05
	.zero		1


	//   ....[4]....
        /*018c*/ 	.word	0x00000370
        /*0190*/ 	.word	0x000000ff
        /*0194*/ 	.word	0x00033438
        /*0198*/ 	.short	0x0100
        /*019a*/ 	.byte	0x05
	.zero		1


	//   ....[5]....
        /*019c*/ 	.word	0x00000380
        /*01a0*/ 	.word	0x000000ff
        /*01a4*/ 	.word	0x00033468
        /*01a8*/ 	.short	0x0100
        /*01aa*/ 	.byte	0x05
	.zero		1


	//   ....[6]....
        /*01ac*/ 	.word	0x00000390
        /*01b0*/ 	.word	0x000000ff
        /*01b4*/ 	.word	0x00033410
        /*01b8*/ 	.short	0x0100
        /*01ba*/ 	.byte	0x05
	.zero		1


	//   ....[7]....
        /*01bc*/ 	.word	0x000003a0
        /*01c0*/ 	.word	0x000000ff
        /*01c4*/ 	.word	0x00033440
        /*01c8*/ 	.short	0x0100
        /*01ca*/ 	.byte	0x05
	.zero		1


	//   ....[8]....
        /*01cc*/ 	.word	0x000003b0
        /*01d0*/ 	.word	0x000000ff
        /*01d4*/ 	.word	0x00033470
        /*01d8*/ 	.short	0x0100
        /*01da*/ 	.byte	0x05
	.zero		1


	//   ....[9]....
        /*01dc*/ 	.word	0x000003c0
        /*01e0*/ 	.word	0x000000ff
        /*01e4*/ 	.word	0x00033418
        /*01e8*/ 	.short	0x0100
        /*01ea*/ 	.byte	0x05
	.zero		1


	//   ....[10]....
        /*01ec*/ 	.word	0x000003d0
        /*01f0*/ 	.word	0x000000ff
        /*01f4*/ 	.word	0x00033448
        /*01f8*/ 	.short	0x0100
        /*01fa*/ 	.byte	0x05
	.zero		1


	//   ....[11]....
        /*01fc*/ 	.word	0x000003e0
        /*0200*/ 	.word	0x000000ff
        /*0204*/ 	.word	0x00033478
        /*0208*/ 	.short	0x0100
        /*020a*/ 	.byte	0x05
	.zero		1


	//   ....[12]....
        /*020c*/ 	.word	0x000003f0
        /*0210*/ 	.word	0x000000ff
        /*0214*/ 	.word	0x00033420
        /*0218*/ 	.short	0x0100
        /*021a*/ 	.byte	0x05
	.zero		1


	//   ....[13]....
        /*021c*/ 	.word	0x00000400
        /*0220*/ 	.word	0x000000ff
        /*0224*/ 	.word	0x00033450
        /*0228*/ 	.short	0x0100
        /*022a*/ 	.byte	0x05
	.zero		1


	//   ....[14]....
        /*022c*/ 	.word	0x00000410
        /*0230*/ 	.word	0x000000ff
        /*0234*/ 	.word	0x00033480
        /*0238*/ 	.short	0x0100
        /*023a*/ 	.byte	0x05
	.zero		1


	//   ....[15]....
        /*023c*/ 	.word	0x00000420
        /*0240*/ 	.word	0x000000ff
        /*0244*/ 	.word	0x00033428
        /*0248*/ 	.short	0x0100
        /*024a*/ 	.byte	0x05
	.zero		1


	//   ....[16]....
        /*024c*/ 	.word	0x00000430
        /*0250*/ 	.word	0x000000ff
        /*0254*/ 	.word	0x00033458
        /*0258*/ 	.short	0x0100
        /*025a*/ 	.byte	0x05
	.zero		1


	//   ....[17]....
        /*025c*/ 	.word	0x00000440
        /*0260*/ 	.word	0x000000ff
        /*0264*/ 	.word	0x00033488
        /*0268*/ 	.short	0x0100
        /*026a*/ 	.byte	0x05
	.zero		1


	//   ....[18]....
        /*026c*/ 	.word	0x00000450
        /*0270*/ 	.word	0x000000ff
        /*0274*/ 	.word	0x00033490
        /*0278*/ 	.short	0x0100
        /*027a*/ 	.byte	0x05
	.zero		1


	//   ....[19]....
        /*027c*/ 	.word	0x00000460
        /*0280*/ 	.word	0x000000ff
        /*0284*/ 	.word	0x000334a0
        /*0288*/ 	.short	0x0100
        /*028a*/ 	.byte	0x05
	.zero		1


	//   ....[20]....
        /*028c*/ 	.word	0x00000470
        /*0290*/ 	.word	0x000000ff
        /*0294*/ 	.word	0x00033498
        /*0298*/ 	.short	0x0100
        /*029a*/ 	.byte	0x05
	.zero		1


	//   ....[21]....
        /*029c*/ 	.word	0x00000480
        /*02a0*/ 	.word	0x000000ff
        /*02a4*/ 	.word	0x000334a8
        /*02a8*/ 	.short	0x0100
        /*02aa*/ 	.byte	0x05
	.zero		1


	//   ....[22]....
        /*02ac*/ 	.word	0x00000750
        /*02b0*/ 	.word	0x00000003
        /*02b4*/ 	.word	0x00000000
        /*02b8*/ 	.short	0x010a
        /*02ba*/ 	.byte	0xff
	.zero		1


	//   ....[23]....
        /*02bc*/ 	.word	0x00000770
        /*02c0*/ 	.word	0x00000003
        /*02c4*/ 	.word	0x00000000
        /*02c8*/ 	.short	0x010a
        /*02ca*/ 	.byte	0xff
	.zero		1


	//   ....[24]....
        /*02cc*/ 	.word	0x00000950
        /*02d0*/ 	.word	0x00000007
        /*02d4*/ 	.word	0x00000000
        /*02d8*/ 	.short	0x010a
        /*02da*/ 	.byte	0xff
	.zero		1


	//   ....[25]....
        /*02dc*/ 	.word	0x00000970
        /*02e0*/ 	.word	0x00000007
        /*02e4*/ 	.word	0x00000000
        /*02e8*/ 	.short	0x010a
        /*02ea*/ 	.byte	0xff
	.zero		1


	//   ....[26]....
        /*02ec*/ 	.word	0x00000a60
        /*02f0*/ 	.word	0x00000007
        /*02f4*/ 	.word	0x00000000
        /*02f8*/ 	.short	0x0101
        /*02fa*/ 	.byte	0xff
	.zero		1


	//   ....[27]....
        /*02fc*/ 	.word	0x00000eb0
        /*0300*/ 	.word	0x00000002
        /*0304*/ 	.word	0x00033400
        /*0308*/ 	.short	0x010a
        /*030a*/ 	.byte	0xff
	.zero		1


	//   ....[28]....
        /*030c*/ 	.word	0x00001240
        /*0310*/ 	.word	0x00000002
        /*0314*/ 	.word	0x00000000
        /*0318*/ 	.short	0x0101
        /*031a*/ 	.byte	0xff
	.zero		1


	//   ....[29]....
        /*031c*/ 	.word	0x00001580
        /*0320*/ 	.word	0x00000004
        /*0324*/ 	.word	0x000334a0
        /*0328*/ 	.short	0x010a
        /*032a*/ 	.byte	0x09
	.zero		1


	//   ....[30]....
        /*032c*/ 	.word	0x00001620
        /*0330*/ 	.word	0x000000ff
        /*0334*/ 	.word	0x00033460
        /*0338*/ 	.short	0x010a
        /*033a*/ 	.byte	0x0b
	.zero		1


	//   ....[31]....
        /*033c*/ 	.word	0x00001a00
        /*0340*/ 	.word	0x000000ff
        /*0344*/ 	.word	0x00033460
        /*0348*/ 	.short	0x010a
        /*034a*/ 	.byte	0x0e
	.zero		1


	//   ....[32]....
        /*034c*/ 	.word	0x00001dd0
        /*0350*/ 	.word	0x00000002
        /*0354*/ 	.word	0x000334a0
        /*0358*/ 	.short	0x010a
        /*035a*/ 	.byte	0xff
	.zero		1


	//   ....[33]....
        /*035c*/ 	.word	0x00002100
        /*0360*/ 	.word	0x00000011
        /*0364*/ 	.word	0x00000030
        /*0368*/ 	.short	0x010a
        /*036a*/ 	.byte	0xff
	.zero		1


	//   ....[34]....
        /*036c*/ 	.word	0x000024d0
        /*0370*/ 	.word	0x0000001c
        /*0374*/ 	.word	0x00000030
        /*0378*/ 	.short	0x010a
        /*037a*/ 	.byte	0xff
	.zero		1


	//   ....[35]....
        /*037c*/ 	.word	0x00002710
        /*0380*/ 	.word	0x0000001a
        /*0384*/ 	.word	0x00000030
        /*0388*/ 	.short	0x010a
        /*038a*/ 	.byte	0xff
	.zero		1


	//   ....[36]....
        /*038c*/ 	.word	0x000028c0
        /*0390*/ 	.word	0x0000001c
        /*0394*/ 	.word	0x00000030
        /*0398*/ 	.short	0x010a
        /*039a*/ 	.byte	0xff
	.zero		1


	//   ....[37]....
        /*039c*/ 	.word	0x00002e30
        /*03a0*/ 	.word	0x00000002
        /*03a4*/ 	.word	0x00033490
        /*03a8*/ 	.short	0x010a
        /*03aa*/ 	.byte	0xff
	.zero		1


	//   ....[38]....
        /*03ac*/ 	.word	0x000045f0
        /*03b0*/ 	.word	0x00000002
        /*03b4*/ 	.word	0x00000000
        /*03b8*/ 	.short	0x0101
        /*03ba*/ 	.byte	0xff
	.zero		1


	//   ....[39]....
        /*03bc*/ 	.word	0x00004960
        /*03c0*/ 	.word	0x00000003
        /*03c4*/ 	.word	0x00000000
        /*03c8*/ 	.short	0x010a
        /*03ca*/ 	.byte	0xff
	.zero		1


	//   ....[40]....
        /*03cc*/ 	.word	0x000049c0
        /*03d0*/ 	.word	0x00000007
        /*03d4*/ 	.word	0x00000000
        /*03d8*/ 	.short	0x010a
        /*03da*/ 	.byte	0xff
	.zero		1


	//   ....[41]....
        /*03dc*/ 	.word	0x00004a20
        /*03e0*/ 	.word	0x00000002
        /*03e4*/ 	.word	0x00033400
        /*03e8*/ 	.short	0x010a
        /*03ea*/ 	.byte	0xff
	.zero		1


	//   ....[42]....
        /*03ec*/ 	.word	0x00004aa0
        /*03f0*/ 	.word	0x00000004
        /*03f4*/ 	.word	0x000334a0
        /*03f8*/ 	.short	0x010a
        /*03fa*/ 	.byte	0xff
	.zero		1


	//   ....[43]....
        /*03fc*/ 	.word	0x00004b10
        /*0400*/ 	.word	0x00000005
        /*0404*/ 	.word	0x00033460
        /*0408*/ 	.short	0x010a
        /*040a*/ 	.byte	0xff
	.zero		1


	//   ....[44]....
        /*040c*/ 	.word	0x00004b80
        /*0410*/ 	.word	0x00000005
        /*0414*/ 	.word	0x00033460
        /*0418*/ 	.short	0x010a
        /*041a*/ 	.byte	0xff
	.zero		1


	//   ....[45]....
        /*041c*/ 	.word	0x00004bf0
        /*0420*/ 	.word	0x00000011
        /*0424*/ 	.word	0x00000030
        /*0428*/ 	.short	0x010a
        /*042a*/ 	.byte	0xff
	.zero		1


	//   ....[46]....
        /*042c*/ 	.word	0x00004c60
        /*0430*/ 	.word	0x0000001c
        /*0434*/ 	.word	0x00000030
        /*0438*/ 	.short	0x010a
        /*043a*/ 	.byte	0xff
	.zero		1


	//   ....[47]....
        /*043c*/ 	.word	0x00004cd0
        /*0440*/ 	.word	0x0000001a
        /*0444*/ 	.word	0x00000030
        /*0448*/ 	.short	0x010a
        /*044a*/ 	.byte	0xff
	.zero		1


	//   ....[48]....
        /*044c*/ 	.word	0x00004d40
        /*0450*/ 	.word	0x0000001c
        /*0454*/ 	.word	0x00000030
        /*0458*/ 	.short	0x010a
        /*045a*/ 	.byte	0xff
	.zero		1


	//   ....[49]....
        /*045c*/ 	.word	0x00004da0
        /*0460*/ 	.word	0x00000002
        /*0464*/ 	.word	0x00033490
        /*0468*/ 	.short	0x010a
        /*046a*/ 	.byte	0xff
	.zero		1


	//----- nvinfo : EIATTR_NUM_MBARRIERS
	.align		4
.L_59:
        /*046c*/ 	.byte	0x03, 0x38
        /*046e*/ 	.short	0x0016


	//----- nvinfo : EIATTR_EXIT_INSTR_OFFSETS
	.align		4
        /*0470*/ 	.byte	0x04, 0x1c
        /*0472*/ 	.short	(.L_61 - .L_60)


	//   ....[0]....
.L_60:
        /*0474*/ 	.word	0x00000cc0


	//   ....[1]....
        /*0478*/ 	.word	0x000012a0


	//   ....[2]....
        /*047c*/ 	.word	0x00001d50


	//   ....[3]....
        /*0480*/ 	.word	0x00001e00


	//   ....[4]....
        /*0484*/ 	.word	0x00001e60


	//   ....[5]....
        /*0488*/ 	.word	0x00002ae0


	//   ....[6]....
        /*048c*/ 	.word	0x00002b40


	//   ....[7]....
        /*0490*/ 	.word	0x00004750


	//   ....[8]....
        /*0494*/ 	.word	0x00004940


	//----- nvinfo : EIATTR_MAX_THREADS
	.align		4
.L_61:
        /*0498*/ 	.byte	0x04, 0x05
        /*049a*/ 	.short	(.L_63 - .L_62)
.L_62:
        /*049c*/ 	.word	0x00000100
        /*04a0*/ 	.word	0x00000001
        /*04a4*/ 	.word	0x00000001


	//----- nvinfo : EIATTR_CRS_STACK_SIZE
	.align		4
.L_63:
        /*04a8*/ 	.byte	0x04, 0x1e
        /*04aa*/ 	.short	(.L_65 - .L_64)
.L_64:
        /*04ac*/ 	.word	0x00000000


	//----- nvinfo : EIATTR_CBANK_PARAM_SIZE
	.align		4
.L_65:
        /*04b0*/ 	.byte	0x03, 0x19
        /*04b2*/ 	.short	0x02c0


	//----- nvinfo : EIATTR_PARAM_CBANK
	.align		4
        /*04b4*/ 	.byte	0x04, 0x0a
        /*04b6*/ 	.short	(.L_67 - .L_66)
	.align		4
.L_66:
        /*04b8*/ 	.word	index@(.nv.constant0._ZN9deep_gemm24sm100_fp8_gemm_1d1d_implILN4cute4UMMA5MajorE0ELS3_0ELj0ELj4096ELj7168ELj128ELj224ELj128ELj1ELj128ELj128ELj64ELj6ELj128ELj128ELj2ELb0ELj136ELNS_8GemmTypeE0ELb0EN7cutlass10bfloat16_tENS_16EpilogueIdentityEEEvPijjj14CUtensorMap_stS9_S9_S9_S9_)
        /*04bc*/ 	.short	0x0380
        /*04be*/ 	.short	0x02c0


	//----- nvinfo : EIATTR_SW_WAR
	.align		4
.L_67:
        /*04c0*/ 	.byte	0x04, 0x36
        /*04c2*/ 	.short	(.L_69 - .L_68)
.L_68:
        /*04c4*/ 	.word	0x00000008
.L_69:


//--------------------- .nv.compat                --------------------------
	.section	.nv.compat,"",@"SHT_CUDA_COMPAT_INFO"
	.align	4
        /*0000*/ 	.byte	0x02, 0x02, 0x02, 0x00, 0x02, 0x05, 0x05, 0x00, 0x02, 0x03, 0x01, 0x00, 0x02, 0x06, 0x01, 0x00


//--------------------- .nv.callgraph             --------------------------
	.section	.nv.callgraph,"",@"SHT_CUDA_CALLGRAPH"
	.align	4
	.sectionentsize	8
	.align		4
        /*0000*/ 	.word	0x00000000
	.align		4
        /*0004*/ 	.word	0xffffffff
	.align		4
        /*0008*/ 	.word	0x00000000
	.align		4
        /*000c*/ 	.word	0xfffffffe
	.align		4
        /*0010*/ 	.word	0x00000000
	.align		4
        /*0014*/ 	.word	0xfffffffd
	.align		4
        /*0018*/ 	.word	0x00000000
	.align		4
        /*001c*/ 	.word	0xfffffffc


//--------------------- .nv.constant4             --------------------------
	.section	.nv.constant4,"a",@progbits
	.align	8
	.align		8
.nv.constant4:
        /*0000*/ 	.dword	_ZN47_INTERNAL_531c0d5d_9_kernel_cu_2c18d66b_28959344cuda3std3__45__cpo5beginE
	.align		8
        /*0008*/ 	.dword	_ZN47_INTERNAL_531c0d5d_9_kernel_cu_2c18d66b_28959344cuda3std3__45__cpo3endE
	.align		8
        /*0010*/ 	.dword	_ZN47_INTERNAL_531c0d5d_9_kernel_cu_2c18d66b_28959344cuda3std3__45__cpo6cbeginE
	.align		8
        /*0018*/ 	.dword	_ZN47_INTERNAL_531c0d5d_9_kernel_cu_2c18d66b_28959344cuda3std3__45__cpo4cendE
	.align		8
        /*0020*/ 	.dword	_ZN47_INTERNAL_531c0d5d_9_kernel_cu_2c18d66b_28959344cuda3std3__449_GLOBAL__N__531c0d5d_9_kernel_cu_2c18d66b_28959346ignoreE
	.align		8
        /*0028*/ 	.dword	_ZN47_INTERNAL_531c0d5d_9_kernel_cu_2c18d66b_28959344cuda3std3__419piecewise_constructE
	.align		8
        /*0030*/ 	.dword	_ZN47_INTERNAL_531c0d5d_9_kernel_cu_2c18d66b_28959344cuda3std3__48in_placeE
	.align		8
        /*0038*/ 	.dword	_ZN47_INTERNAL_531c0d5d_9_kernel_cu_2c18d66b_28959344cuda3std6ranges3__45__cpo4swapE
	.align		8
        /*0040*/ 	.dword	_ZN47_INTERNAL_531c0d5d_9_kernel_cu_2c18d66b_28959344cuda3std6ranges3__45__cpo9iter_moveE
	.align		8
        /*0048*/ 	.dword	_ZN47_INTERNAL_531c0d5d_9_kernel_cu_2c18d66b_28959344cute7productE
	.align		8
        /*0050*/ 	.dword	_ZN47_INTERNAL_531c0d5d_9_kernel_cu_2c18d66b_28959344cute1_E


//--------------------- .text._ZN9deep_gemm24sm100_fp8_gemm_1d1d_implILN4cute4UMMA5MajorE0ELS3_0ELj0ELj4096ELj7168ELj128ELj224ELj128ELj1ELj128ELj128ELj64ELj6ELj128ELj128ELj2ELb0ELj136ELNS_8GemmTypeE0ELb0EN7cutlass10bfloat16_tENS_16EpilogueIdentityEEEvPijjj14CUtensorMap_stS9_S9_S9_S9_ --------------------------
	.section	.text._ZN9deep_gemm24sm100_fp8_gemm_1d1d_implILN4cute4UMMA5MajorE0ELS3_0ELj0ELj4096ELj7168ELj128ELj224ELj128ELj1ELj128ELj128ELj64ELj6ELj128ELj128ELj2ELb0ELj136ELNS_8GemmTypeE0ELb0EN7cutlass10bfloat16_tENS_16EpilogueIdentityEEEvPijjj14CUtensorMap_stS9_S9_S9_S9_,"ax",@progbits
	.align	128
        .global         _ZN9deep_gemm24sm100_fp8_gemm_1d1d_implILN4cute4UMMA5MajorE0ELS3_0ELj0ELj4096ELj7168ELj128ELj224ELj128ELj1ELj128ELj128ELj64ELj6ELj128ELj128ELj2ELb0ELj136ELNS_8GemmTypeE0ELb0EN7cutlass10bfloat16_tENS_16EpilogueIdentityEEEvPijjj14CUtensorMap_stS9_S9_S9_S9_
        .type           _ZN9deep_gemm24sm100_fp8_gemm_1d1d_implILN4cute4UMMA5MajorE0ELS3_0ELj0ELj4096ELj7168ELj128ELj224ELj128ELj1ELj128ELj128ELj64ELj6ELj128ELj128ELj2ELb0ELj136ELNS_8GemmTypeE0ELb0EN7cutlass10bfloat16_tENS_16EpilogueIdentityEEEvPijjj14CUtensorMap_stS9_S9_S9_S9_,@function
        .size           _ZN9deep_gemm24sm100_fp8_gemm_1d1d_implILN4cute4UMMA5MajorE0ELS3_0ELj0ELj4096ELj7168ELj128ELj224ELj128ELj1ELj128ELj128ELj64ELj6ELj128ELj128ELj2ELb0ELj136ELNS_8GemmTypeE0ELb0EN7cutlass10bfloat16_tENS_16EpilogueIdentityEEEvPijjj14CUtensorMap_stS9_S9_S9_S9_,(.L_x_95 - _ZN9deep_gemm24sm100_fp8_gemm_1d1d_implILN4cute4UMMA5MajorE0ELS3_0ELj0ELj4096ELj7168ELj128ELj224ELj128ELj1ELj128ELj128ELj64ELj6ELj128ELj128ELj2ELb0ELj136ELNS_8GemmTypeE0ELb0EN7cutlass10bfloat16_tENS_16EpilogueIdentityEEEvPijjj14CUtensorMap_stS9_S9_S9_S9_)
        .other          _ZN9deep_gemm24sm100_fp8_gemm_1d1d_implILN4cute4UMMA5MajorE0ELS3_0ELj0ELj4096ELj7168ELj128ELj224ELj128ELj1ELj128ELj128ELj64ELj6ELj128ELj128ELj2ELb0ELj136ELNS_8GemmTypeE0ELb0EN7cutlass10bfloat16_tENS_16EpilogueIdentityEEEvPijjj14CUtensorMap_stS9_S9_S9_S9_,@"STO_CUDA_ENTRY STV_DEFAULT"
_ZN9deep_gemm24sm100_fp8_gemm_1d1d_implILN4cute4UMMA5MajorE0ELS3_0ELj0ELj4096ELj7168ELj128ELj224ELj128ELj1ELj128ELj128ELj64ELj6ELj128ELj128ELj2ELb0ELj136ELNS_8GemmTypeE0ELb0EN7cutlass10bfloat16_tENS_16EpilogueIdentityEEEvPijjj14CUtensorMap_stS9_S9_S9_S9_:
.text._ZN9deep_gemm24sm100_fp8_gemm_1d1d_implILN4cute4UMMA5MajorE0ELS3_0ELj0ELj4096ELj7168ELj128ELj224ELj128ELj1ELj128ELj128ELj64ELj6ELj128ELj128ELj2ELb0ELj136ELNS_8GemmTypeE0ELb0EN7cutlass10bfloat16_tENS_16EpilogueIdentityEEEvPijjj14CUtensorMap_stS9_S9_S9_S9_:
[----:B------:R-:W1:Y:S01]  /*0000*/  LDC R1, c[0x0][0x37c] ;  /* 0x0000df00ff017b82 */ /* 0x000e620000000800 */
[----:B------:R-:W2:Y:S02]  /*0010*/  S2R R0, SR_TID.X ;  /* 0x0000000000007919 */ /* 0x000ea40000002100 */
[----:B--2---:R-:W-:-:S05]  /*0020*/  SHF.R.U32.HI R0, RZ, 0x5, R0 ;  /* 0x00000005ff007819 */ /* 0x004fca0000011600 */
[----:B------:R-:W2:Y:S02]  /*0030*/  SHFL.IDX PT, R4, R0, RZ, 0x1f ;  /* 0x00001fff00047589 */ /* 0x000ea400000e0000 */
[----:B--2---:R-:W-:-:S13]  /*0040*/  ISETP.NE.AND P0, PT, R4, 0x2, PT ;  /* 0x000000020400780c */ /* 0x004fda0003f05270 */
[----:B-1----:R-:W-:Y:S05]  /*0050*/  @!P0 BRA `(.L_x_0) ;  /* 0x0000000400188947 */ /* 0x002fea0003800000 */
[----:B------:R-:W-:-:S13]  /*0060*/  ISETP.NE.AND P0, PT, R4, 0x1, PT ;  /* 0x000000010400780c */ /* 0x000fda0003f05270 */
[----:B------:R-:W-:Y:S05]  /*0070*/  @!P0 BRA `(.L_x_1) ;  /* 0x0000000000608947 */ /* 0x000fea0003800000 */
[----:B------:R-:W-:-:S13]  /*0080*/  ISETP.NE.AND P0, PT, R4, RZ, PT ;  /* 0x000000ff0400720c */ /* 0x000fda0003f05270 */
[----:B------:R-:W-:Y:S05]  /*0090*/  @P0 BRA `(.L_x_2) ;  /* 0x0000000800940947 */ /* 0x000fea0003800000 */
[----:B------:R-:W-:Y:S01]  /*00a0*/  ELECT P0, URZ, PT ;  /* 0x0000000000ff782f */ /* 0x000fe20003800000 */
[----:B------:R-:W-:-:S12]  /*00b0*/  BSSY.RECONVERGENT B0, `(.L_x_3) ;  /* 0x0000013000007945 */ /* 0x000fd80003800200 */
[----:B------:R-:W-:Y:S05]  /*00c0*/  @!P0 BRA `(.L_x_4) ;  /* 0x0000000000448947 */ /* 0x000fea0003800000 */
[----:B------:R-:W1:Y:S02]  /*00d0*/  LDCU.64 UR4, c[0x0][0x348] ;  /* 0x00006900ff0477ac */ /* 0x000e640008000a00 */
[----:B-1----:R-:W-:Y:S02]  /*00e0*/  UIADD3 UR12, UP4, UPT, UR4, 0x40, URZ ;  /* 0x00000040040c7890 */ /* 0x002fe4000ff9e0ff */
[----:B------:R-:W-:Y:S02]  /*00f0*/  UIADD3 UR10, UP3, UPT, UR4, 0xc0, URZ ;  /* 0x000000c0040a7890 */ /* 0x000fe4000ff7e0ff */
[----:B------:R-:W-:Y:S02]  /*0100*/  UIADD3 UR8, UP2, UPT, UR4, 0x140, URZ ;  /* 0x0000014004087890 */ /* 0x000fe4000ff5e0ff */
[----:B------:R-:W-:Y:S02]  /*0110*/  UIADD3 UR6, UP1, UPT, UR4, 0x1c0, URZ ;  /* 0x000001c004067890 */ /* 0x000fe4000ff3e0ff */
[----:B------:R-:W-:-:S02]  /*0120*/  UIADD3 UR4, UP0, UPT, UR4, 0x240, URZ ;  /* 0x0000024004047890 */ /* 0x000fc4000ff1e0ff */
[----:B------:R-:W-:Y:S02]  /*0130*/  UIADD3.X UR13, UPT, UPT, URZ, UR5, URZ, UP4, !UPT ;  /* 0x00000005ff0d7290 */ /* 0x000fe4000a7fe4ff */
[----:B------:R-:W-:Y:S02]  /*0140*/  UIADD3.X UR11, UPT, UPT, URZ, UR5, URZ, UP3, !UPT ;  /* 0x00000005ff0b7290 */ /* 0x000fe40009ffe4ff */
[----:B------:R-:W-:Y:S02]  /*0150*/  UIADD3.X UR9, UPT, UPT, URZ, UR5, URZ, UP2, !UPT ;  /* 0x00000005ff097290 */ /* 0x000fe400097fe4ff */
[----:B------:R-:W-:Y:S02]  /*0160*/  UIADD3.X UR7, UPT, UPT, URZ, UR5, URZ, UP1, !UPT ;  /* 0x00000005ff077290 */ /* 0x000fe40008ffe4ff */
[----:B------:R-:W-:Y:S01]  /*0170*/  UIADD3.X UR5, UPT, UPT, URZ, UR5, URZ, UP0, !UPT ;  /* 0x00000005ff057290 */ /* 0x000fe200087fe4ff */
[----:B------:R1:W-:Y:S02]  /*0180*/  UTMACCTL.PF [UR12] ;  /* 0x000000000c0079b9 */ /* 0x0003e40008040000 */
[----:B------:R1:W-:Y:S02]  /*0190*/  UTMACCTL.PF [UR10] ;  /* 0x000000000a0079b9 */ /* 0x0003e40008040000 */
[----:B------:R1:W-:Y:S02]  /*01a0*/  UTMACCTL.PF [UR8] ;  /* 0x00000000080079b9 */ /* 0x0003e40008040000 */
[----:B------:R1:W-:Y:S02]  /*01b0*/  UTMACCTL.PF [UR6] ;  /* 0x00000000060079b9 */ /* 0x0003e40008040000 */
[----:B------:R1:W-:Y:S02]  /*01c0*/  UTMACCTL.PF [UR4] ;  /* 0x00000000040079b9 */ /* 0x0003e40008040000 */
[----:B-1----:R-:W-:Y:S01]  /*01d0*/  NOP ;  /* 0x0000000000007918 */ /* 0x002fe20000000000 */
.L_x_4:
[----:B------:R-:W-:Y:S05]  /*01e0*/  BSYNC.RECONVERGENT B0 ;  /* 0x0000000000007941 */ /* 0x000fea0003800200 */
.L_x_3:
[----:B------:R-:W-:Y:S05]  /*01f0*/  BRA `(.L_x_2) ;  /* 0x00000008003c7947 */ /* 0x000fea0003800000 */
.L_x_1:
[----:B------:R-:W-:Y:S01]  /*0200*/  ELECT P0, URZ, PT ;  /* 0x0000000000ff782f */ /* 0x000fe20003800000 */
[----:B------:R-:W-:-:S12]  /*0210*/  BSSY.RECONVERGENT B0, `(.L_x_5) ;  /* 0x0000029000007945 */ /* 0x000fd80003800200 */
[----:B------:R-:W-:Y:S05]  /*0220*/  @!P0 BRA `(.L_x_6) ;  /* 0x00000000009c8947 */ /* 0x000fea0003800000 */
[----:B------:R-:W1:Y:S01]  /*0230*/  S2UR UR5, SR_CgaCtaId ;  /* 0x00000000000579c3 */ /* 0x000e620000008800 */
[----:B------:R-:W-:Y:S01]  /*0240*/  UMOV UR7, 0x400 ;  /* 0x0000040000077882 */ /* 0x000fe20000000000 */
[----:B------:R-:W-:Y:S01]  /*0250*/  UMOV UR6, 0x1 ;  /* 0x0000000100067882 */ /* 0x000fe20000000000 */
[----:B------:R-:W-:Y:S02]  /*0260*/  UMOV UR4, 0x40 ;  /* 0x0000004000047882 */ /* 0x000fe40000000000 */
[----:B------:R-:W-:-:S04]  /*0270*/  UIADD3 UR8, UPT, UPT, -UR4, 0x100000, URZ ;  /* 0x0010000004087890 */ /* 0x000fc8000fffe1ff */
[----:B------:R-:W-:Y:S02]  /*0280*/  USHF.L.U32 UR9, UR8, 0xb, URZ ;  /* 0x0000000b08097899 */ /* 0x000fe400080006ff */
[----:B------:R-:W-:Y:S01]  /*0290*/  USHF.L.U32 UR8, UR8, 0x1, URZ ;  /* 0x0000000108087899 */ /* 0x000fe200080006ff */
[----:B------:R-:W-:Y:S02]  /*02a0*/  UMOV UR4, 0x100 ;  /* 0x0000010000047882 */ /* 0x000fe40000000000 */
[----:B------:R-:W-:-:S04]  /*02b0*/  UIADD3 UR10, UPT, UPT, -UR4, 0x100000, URZ ;  /* 0x00100000040a7890 */ /* 0x000fc8000fffe1ff */
[----:B------:R-:W-:Y:S02]  /*02c0*/  USHF.L.U32 UR11, UR10, 0xb, URZ ;  /* 0x0000000b0a0b7899 */ /* 0x000fe400080006ff */
[----:B------:R-:W-:Y:S02]  /*02d0*/  USHF.L.U32 UR10, UR10, 0x1, URZ ;  /* 0x000000010a0a7899 */ /* 0x000fe400080006ff */
[----:B-1----:R-:W-:Y:S02]  /*02e0*/  ULEA UR5, UR5, UR7, 0x18 ;  /* 0x0000000705057291 */ /* 0x002fe4000f8ec0ff */
[----:B------:R-:W-:-:S04]  /*02f0*/  UIADD3 UR6, UPT, UPT, -UR6, 0x100000, URZ ;  /* 0x0010000006067890 */ /* 0x000fc8000fffe1ff */
[----:B------:R-:W-:Y:S02]  /*0300*/  USHF.L.U32 UR7, UR6, 0xb, URZ ;  /* 0x0000000b06077899 */ /* 0x000fe400080006ff */
[----:B------:R-:W-:Y:S01]  /*0310*/  USHF.L.U32 UR6, UR6, 0x1, URZ ;  /* 0x0000000106067899 */ /* 0x000fe200080006ff */
[----:B------:R-:W1:Y:S11]  /*0320*/  FENCE.VIEW.ASYNC.S ;  /* 0x00000000000073c6 */ /* 0x000e760000000000 */
[----:B-1----:R1:W2:Y:S01]  /*0330*/  SYNCS.EXCH.64 URZ, [UR5+0x33400], UR6 ;  /* 0x0334000605ff75b2 */ /* 0x0022a20008000100 */
[----:B------:R1:W3:Y:S01]  /*0340*/  SYNCS.EXCH.64 URZ, [UR5+0x33430], UR6 ;  /* 0x0334300605ff75b2 */ /* 0x0002e20008000100 */
[----:B------:R1:W4:Y:S01]  /*0350*/  SYNCS.EXCH.64 URZ, [UR5+0x33460], UR8 ;  /* 0x0334600805ff75b2 */ /* 0x0003220008000100 */
[----:B------:R1:W5:Y:S01]  /*0360*/  SYNCS.EXCH.64 URZ, [UR5+0x33408], UR6 ;  /* 0x0334080605ff75b2 */ /* 0x0003620008000100 */
[----:B------:R1:W1:Y:S01]  /*0370*/  SYNCS.EXCH.64 URZ, [UR5+0x33438], UR6 ;  /* 0x0334380605ff75b2 */ /* 0x0002620008000100 */
        /* <DEDUP_REMOVED lines=17> */
[----:B------:R-:W-:Y:S01]  /*0490*/  NOP ;  /* 0x0000000000007918 */ /* 0x000fe20000000000 */
.L_x_6:
[----:B-1----:R-:W-:Y:S05]  /*04a0*/  BSYNC.RECONVERGENT B0 ;  /* 0x0000000000007941 */ /* 0x002fea0003800200 */
.L_x_5:
[----:B------:R-:W-:Y:S05]  /*04b0*/  BRA `(.L_x_2) ;  /* 0x00000004008c7947 */ /* 0x000fea0003800000 */
.L_x_0:
[----:B------:R-:W1:Y:S01]  /*04c0*/  S2R R5, SR_CgaCtaId ;  /* 0x0000000000057919 */ /* 0x000e620000008800 */
[----:B------:R-:W-:Y:S01]  /*04d0*/  NOP ;  /* 0x0000000000007918 */ /* 0x000fe20000000000 */
[----:B------:R-:W-:-:S04]  /*04e0*/  MOV R2, 0x40 ;  /* 0x0000004000027802 */ /* 0x000fc80000000f00 */
[----:B-1----:R-:W-:-:S05]  /*04f0*/  LEA R2, R5, R2, 0x18 ;  /* 0x0000000205027211 */ /* 0x002fca00078ec0ff */
[----:B------:R-:W1:Y:S02]  /*0500*/  LDS.U8 R0, [R2] ;  /* 0x0000000002007984 */ /* 0x000e640000000000 */
[----:B-1----:R-:W-:Y:S02]  /*0510*/  ISETP.NE.AND P0, PT, R0, RZ, PT ;  /* 0x000000ff0000720c */ /* 0x002fe40003f05270 */
[----:B------:R-:W-:-:S04]  /*0520*/  MOV R0, 0x400 ;  /* 0x0000040000007802 */ /* 0x000fc80000000f00 */
[----:B------:R-:W-:-:S07]  /*0530*/  LEA R0, R5, R0, 0x18 ;  /* 0x0000000005007211 */ /* 0x000fce00078ec0ff */
[----:B------:R-:W-:Y:S05]  /*0540*/  @P0 BRA `(.L_x_7) ;  /* 0x0000000400500947 */ /* 0x000fea0003800000 */
[C---:B------:R-:W-:Y:S02]  /*0550*/  LOP3.LUT R2, R5.reuse, 0x1, RZ, 0xc0, !PT ;  /* 0x0000000105027812 */ /* 0x040fe400078ec0ff */
[----:B------:R-:W-:Y:S02]  /*0560*/  LOP3.LUT R12, R5, 0x1, RZ, 0x3c, !PT ;  /* 0x00000001050c7812 */ /* 0x000fe400078e3cff */
[----:B------:R-:W-:-:S13]  /*0570*/  ISETP.NE.U32.AND P1, PT, R2, 0x1, PT ;  /* 0x000000010200780c */ /* 0x000fda0003f25070 */
[----:B------:R-:W-:Y:S05]  /*0580*/  @!P1 BRA `(.L_x_8) ;  /* 0x0000000000c49947 */ /* 0x000fea0003800000 */
[----:B------:R-:W-:Y:S01]  /*0590*/  ELECT P0, URZ, PT ;  /* 0x0000000000ff782f */ /* 0x000fe20003800000 */
[----:B------:R-:W-:-:S12]  /*05a0*/  BSSY B0, `(.L_x_8) ;  /* 0x000002f000007945 */ /* 0x000fd80003800000 */
[----:B------:R-:W-:Y:S05]  /*05b0*/  @!P0 BRA `(.L_x_9) ;  /* 0x0000000000b48947 */ /* 0x000fea0003800000 */
[----:B------:R-:W-:-:S05]  /*05c0*/  UMOV UR4, 0x10 ;  /* 0x0000001000047882 */ /* 0x000fca0000000000 */
[----:B------:R-:W-:Y:S04]  /*05d0*/  DEPBAR.LE SB1, 0x36 ;  /* 0x00009d800000791a */ /* 0x000fe80000000000 */
[----:B------:R-:W1:Y:S02]  /*05e0*/  UTCATOMSWS.2CTA.FIND_AND_SET.ALIGN UP0, UR4, UR4 ;  /* 0x00000004000475e3 */ /* 0x000e640008200800 */
[----:B-1----:R-:W-:Y:S01]  /*05f0*/  PLOP3.LUT P0, PT, PT, PT, UP0, 0x80, 0x8 ;  /* 0x000000000008781c */ /* 0x002fe20003f0f008 */
[----:B------:R-:W-:-:S03]  /*0600*/  IMAD.U32 R10, RZ, RZ, UR4 ;  /* 0x00000004ff0a7e24 */ /* 0x000fc6000f8e00ff */
[----:B------:R-:W-:-:S04]  /*0610*/  SEL R2, RZ, 0xffffffff, !P0 ;  /* 0xffffffffff027807 */ /* 0x000fc80004000000 */
[----:B------:R-:W-:-:S13]  /*0620*/  ISETP.NE.AND P0, PT, R2, RZ, PT ;  /* 0x000000ff0200720c */ /* 0x000fda0003f05270 */
[----:B------:R-:W-:Y:S05]  /*0630*/  @P0 BRA `(.L_x_10) ;  /* 0x0000000000240947 */ /* 0x000fea0003800000 */
.L_x_11:
[----:B------:R-:W-:Y:S05]  /*0640*/  NANOSLEEP 0x64 ;  /* 0x000000640000795d */ /* 0x000fea0003800000 */
[----:B------:R-:W-:-:S05]  /*0650*/  UMOV UR4, 0x10 ;  /* 0x0000001000047882 */ /* 0x000fca0000000000 */
[----:B------:R-:W-:Y:S04]  /*0660*/  DEPBAR.LE SB1, 0x36 ;  /* 0x00009d800000791a */ /* 0x000fe80000000000 */
[----:B------:R-:W1:Y:S02]  /*0670*/  UTCATOMSWS.2CTA.FIND_AND_SET.ALIGN UP0, UR4, UR4 ;  /* 0x00000004000475e3 */ /* 0x000e640008200800 */
[----:B-1----:R-:W-:Y:S01]  /*0680*/  PLOP3.LUT P0, PT, PT, PT, UP0, 0x80, 0x8 ;  /* 0x000000000008781c */ /* 0x002fe20003f0f008 */
[----:B------:R-:W-:-:S03]  /*0690*/  IMAD.U32 R10, RZ, RZ, UR4 ;  /* 0x00000004ff0a7e24 */ /* 0x000fc6000f8e00ff */
[----:B------:R-:W-:-:S04]  /*06a0*/  SEL R2, RZ, 0xffffffff, !P0 ;  /* 0xffffffffff027807 */ /* 0x000fc80004000000 */
[----:B------:R-:W-:-:S13]  /*06b0*/  ISETP.NE.AND P0, PT, R2, RZ, PT ;  /* 0x000000ff0200720c */ /* 0x000fda0003f05270 */
[----:B------:R-:W-:Y:S05]  /*06c0*/  @!P0 BRA `(.L_x_11) ;  /* 0xfffffffc00dc8947 */ /* 0x000fea000383ffff */
.L_x_10:
[----:B------:R-:W-:Y:S01]  /*06d0*/  MOV R2, 0x60 ;  /* 0x0000006000027802 */ /* 0x000fe20000000f00 */
[----:B------:R-:W-:Y:S02]  /*06e0*/  VIADD R9, R0, 0x334b0 ;  /* 0x000334b000097836 */ /* 0x000fe40000000000 */
[----:B------:R-:W-:Y:S01]  /*06f0*/  IMAD.MOV.U32 R8, RZ, RZ, 0x4 ;  /* 0x00000004ff087424 */ /* 0x000fe200078e00ff */
[----:B------:R-:W-:Y:S02]  /*0700*/  LEA R13, R5, R2, 0x18 ;  /* 0x00000002050d7211 */ /* 0x000fe400078ec0ff */
[----:B------:R-:W-:-:S03]  /*0710*/  MOV R2, 0x58 ;  /* 0x0000005800027802 */ /* 0x000fc60000000f00 */
[----:B------:R-:W1:Y:S01]  /*0720*/  LDS R6, [R13] ;  /* 0x000000000d067984 */ /* 0x000e620000000800 */
[----:B------:R-:W-:Y:S01]  /*0730*/  LEA R3, R5, R2, 0x18 ;  /* 0x0000000205037211 */ /* 0x000fe200078ec0ff */
[----:B-1----:R-:W-:-:S04]  /*0740*/  IMAD.U32 R6, R6, -0x80000000, RZ ;  /* 0x8000000006067824 */ /* 0x002fc800078e00ff */
[----:B------:R-:W1:Y:S02]  /*0750*/  SYNCS.PHASECHK.TRANS64.TRYWAIT P0, [R3+URZ], R6 ;  /* 0x00000006030075a7 */ /* 0x000e6400080011ff */
[----:B-1----:R-:W-:Y:S05]  /*0760*/  @P0 BRA `(.L_x_12) ;  /* 0x0000000000080947 */ /* 0x002fea0003800000 */
[----:B------:R-:W1:Y:S02]  /*0770*/  SYNCS.PHASECHK.TRANS64.TRYWAIT P0, [R3+URZ], R6 ;  /* 0x00000006030075a7 */ /* 0x000e6400080011ff */
[----:B-1----:R-:W-:Y:S05]  /*0780*/  @!P0 BRA `(.L_x_13) ;  /* 0x0000004000708947 */ /* 0x002fea0003800000 */
.L_x_12:
[----:B-1----:R-:W-:Y:S01]  /*0790*/  PRMT R3, R12, 0x654, R3 ;  /* 0x000006540c037816 */ /* 0x002fe20000000003 */
[----:B------:R-:W-:Y:S01]  /*07a0*/  IMAD.SHL.U32 R11, R10, 0x20, RZ ;  /* 0x000000200a0b7824 */ /* 0x000fe200078e00ff */
[----:B------:R-:W-:Y:S01]  /*07b0*/  PRMT R2, R12, 0x654, R9 ;  /* 0x000006540c027816 */ /* 0x000fe20000000009 */
[----:B------:R-:W-:Y:S01]  /*07c0*/  IMAD.MOV.U32 R7, RZ, RZ, 0xffff ;  /* 0x0000ffffff077424 */ /* 0x000fe200078e00ff */
[----:B------:R1:W-:Y:S01]  /*07d0*/  SYNCS.ARRIVE.TRANS64.RED RZ, [R3+URZ], R8 ;  /* 0x0000000803ff79a7 */ /* 0x0003e200080004ff */
[----:B------:R-:W-:Y:S01]  /*07e0*/  IMAD.MOV.U32 R6, RZ, RZ, 0x1 ;  /* 0x00000001ff067424 */ /* 0x000fe200078e00ff */
[----:B------:R2:W-:Y:S01]  /*07f0*/  STS [R0+0x334b0], R11 ;  /* 0x0334b00b00007388 */ /* 0x0005e20000000800 */
[----:B------:R-:W-:Y:S01]  /*0800*/  VIADD R9, R10, 0x10 ;  /* 0x000000100a097836 */ /* 0x000fe20000000000 */
[----:B------:R-:W-:Y:S02]  /*0810*/  SHF.L.U32 R7, R7, R10, RZ ;  /* 0x0000000a07077219 */ /* 0x000fe400000006ff */
[----:B------:R2:W-:Y:S01]  /*0820*/  STAS [R2.64], R10 ;  /* 0x0000000a02007dbd */ /* 0x0005e2000c0008ff */
[----:B------:R-:W-:-:S04]  /*0830*/  MOV R14, 0x50 ;  /* 0x00000050000e7802 */ /* 0x000fc80000000f00 */
[----:B------:R-:W-:Y:S02]  /*0840*/  LEA R14, R5, R14, 0x18 ;  /* 0x0000000e050e7211 */ /* 0x000fe400078ec0ff */
[----:B-1----:R-:W-:-:S04]  /*0850*/  SHF.L.U32 R8, R6, R9, RZ ;  /* 0x0000000906087219 */ /* 0x002fc800000006ff */
[----:B------:R-:W-:-:S05]  /*0860*/  LOP3.LUT R7, R8, R7, RZ, 0xfc, !PT ;  /* 0x0000000708077212 */ /* 0x000fca00078efcff */
[----:B------:R2:W-:Y:S04]  /*0870*/  ATOMS.OR RZ, [R14], R7 ;  /* 0x000000070eff738c */ /* 0x0005e80003000000 */
[----:B------:R2:W-:Y:S02]  /*0880*/  ATOMS.XOR RZ, [R13], R6 ;  /* 0x000000060dff738c */ /* 0x0005e40003800000 */
.L_x_9:
[----:B------:R-:W-:Y:S05]  /*0890*/  BSYNC B0 ;  /* 0x0000000000007941 */ /* 0x000fea0003800000 */
.L_x_8:
[----:B------:R-:W-:Y:S05]  /*08a0*/  @P1 BRA `(.L_x_14) ;  /* 0x0000000000881947 */ /* 0x000fea0003800000 */
[----:B------:R-:W-:Y:S05]  /*08b0*/  WARPSYNC.ALL ;  /* 0x0000000000007948 */ /* 0x000fea0003800000 */
[----:B------:R-:W-:Y:S01]  /*08c0*/  NOP ;  /* 0x0000000000007918 */ /* 0x000fe20000000000 */
[----:B------:R-:W-:-:S13]  /*08d0*/  ELECT P0, URZ, PT ;  /* 0x0000000000ff782f */ /* 0x000fda0003800000 */
[----:B------:R-:W-:Y:S05]  /*08e0*/  @!P0 BRA `(.L_x_14) ;  /* 0x0000000000788947 */ /* 0x000fea0003800000 */
[----:B--2---:R-:W-:Y:S02]  /*08f0*/  MOV R2, 0x60 ;  /* 0x0000006000027802 */ /* 0x004fe40000000f00 */
[----:B------:R-:W-:Y:S02]  /*0900*/  MOV R6, 0x58 ;  /* 0x0000005800067802 */ /* 0x000fe40000000f00 */
[C---:B------:R-:W-:Y:S02]  /*0910*/  LEA R9, R5.reuse, R2, 0x18 ;  /* 0x0000000205097211 */ /* 0x040fe400078ec0ff */
[----:B------:R-:W-:-:S03]  /*0920*/  LEA R7, R5, R6, 0x18 ;  /* 0x0000000605077211 */ /* 0x000fc600078ec0ff */
[----:B------:R-:W1:Y:S02]  /*0930*/  LDS R2, [R9] ;  /* 0x0000000009027984 */ /* 0x000e640000000800 */
[----:B-1----:R-:W-:-:S04]  /*0940*/  IMAD.U32 R2, R2, -0x80000000, RZ ;  /* 0x8000000002027824 */ /* 0x002fc800078e00ff */
[----:B------:R-:W1:Y:S02]  /*0950*/  SYNCS.PHASECHK.TRANS64.TRYWAIT P0, [R7+URZ], R2 ;  /* 0x00000002070075a7 */ /* 0x000e6400080011ff */
[----:B-1----:R-:W-:Y:S05]  /*0960*/  @P0 BRA `(.L_x_15) ;  /* 0x0000000000080947 */ /* 0x002fea0003800000 */
[----:B------:R-:W1:Y:S02]  /*0970*/  SYNCS.PHASECHK.TRANS64.TRYWAIT P0, [R7+URZ], R2 ;  /* 0x00000002070075a7 */ /* 0x000e6400080011ff */
[----:B-1----:R-:W-:Y:S05]  /*0980*/  @!P0 BRA `(.L_x_16) ;  /* 0x0000004000088947 */ /* 0x002fea0003800000 */
.L_x_15:
[----:B------:R-:W2:Y:S01]  /*0990*/  LDS R6, [R0+0x334b0] ;  /* 0x0334b00000067984 */ /* 0x000ea20000000800 */
[----:B-1----:R-:W-:Y:S01]  /*09a0*/  IMAD.MOV.U32 R3, RZ, RZ, 0xffff ;  /* 0x0000ffffff037424 */ /* 0x002fe200078e00ff */
[----:B------:R-:W-:Y:S01]  /*09b0*/  PRMT R7, R12, 0x654, R7 ;  /* 0x000006540c077816 */ /* 0x000fe20000000007 */
[----:B------:R-:W-:Y:S02]  /*09c0*/  IMAD.MOV.U32 R2, RZ, RZ, 0x1 ;  /* 0x00000001ff027424 */ /* 0x000fe400078e00ff */
[C---:B--2---:R-:W-:Y:S01]  /*09d0*/  IMAD.SHL.U32 R13, R6.reuse, 0x20, RZ ;  /* 0x00000020060d7824 */ /* 0x044fe200078e00ff */
[----:B------:R-:W-:Y:S01]  /*09e0*/  SHF.L.U32 R3, R3, R6, RZ ;  /* 0x0000000603037219 */ /* 0x000fe200000006ff */
[----:B------:R-:W-:-:S03]  /*09f0*/  VIADD R11, R6, 0x10 ;  /* 0x00000010060b7836 */ /* 0x000fc60000000000 */
[----:B------:R1:W-:Y:S01]  /*0a00*/  STS [R0+0x334b0], R13 ;  /* 0x0334b00d00007388 */ /* 0x0003e20000000800 */
[----:B------:R-:W-:Y:S02]  /*0a10*/  MOV R6, 0x50 ;  /* 0x0000005000067802 */ /* 0x000fe40000000f00 */
[----:B------:R-:W-:Y:S02]  /*0a20*/  SHF.L.U32 R8, R2, R11, RZ ;  /* 0x0000000b02087219 */ /* 0x000fe400000006ff */
[----:B------:R-:W-:Y:S02]  /*0a30*/  LEA R6, R5, R6, 0x18 ;  /* 0x0000000605067211 */ /* 0x000fe400078ec0ff */
[----:B------:R-:W-:-:S05]  /*0a40*/  LOP3.LUT R3, R8, R3, RZ, 0xfc, !PT ;  /* 0x0000000308037212 */ /* 0x000fca00078efcff */
[----:B------:R1:W-:Y:S01]  /*0a50*/  ATOMS.OR RZ, [R6], R3 ;  /* 0x0000000306ff738c */ /* 0x0003e20003000000 */
[----:B------:R1:W-:Y:S03]  /*0a60*/  SYNCS.ARRIVE.TRANS64.RED.A1T0 RZ, [R7+URZ], RZ ;  /* 0x000000ff07ff79a7 */ /* 0x0003e600081004ff */
[----:B------:R1:W-:Y:S01]  /*0a70*/  ATOMS.XOR RZ, [R9], R2 ;  /* 0x0000000209ff738c */ /* 0x0003e20003800000 */
[----:B------:R-:W-:Y:S05]  /*0a80*/  BRA `(.L_x_14) ;  /* 0x0000000000107947 */ /* 0x000fea0003800000 */
.L_x_7:
[----:B------:R-:W-:Y:S02]  /*0a90*/  MOV R3, 0xffffffff ;  /* 0xffffffff00037802 */ /* 0x000fe40000000f00 */
[----:B------:R-:W-:-:S03]  /*0aa0*/  MOV R2, 0xad0 ;  /* 0x00000ad000027802 */ /* 0x000fc60000000f00 */
[----:B------:R1:W-:Y:S04]  /*0ab0*/  STS [R0+0x334b0], R3 ;  /* 0x0334b00300007388 */ /* 0x0003e80000000800 */
[----:B-1----:R-:W-:Y:S05]  /*0ac0*/  CALL.REL.NOINC `($__internal_1_$__cuda_sm10x_tcgen05_guardrail_trap_phase_invalid_during_alloc) ;  /* 0x0000004000d47944 */ /* 0x002fea0003c00000 */
.L_x_14:
[----:B------:R-:W-:Y:S05]  /*0ad0*/  WARPSYNC.ALL ;  /* 0x0000000000007948 */ /* 0x000fea0003800000 */
[----:B------:R-:W-:Y:S01]  /*0ae0*/  NOP ;  /* 0x0000000000007918 */ /* 0x000fe20000000000 */
.L_x_2:
[----:B------:R-:W1:Y:S02]  /*0af0*/  LDCU UR4, c[0x0][0x36c] ;  /* 0x00006d80ff0477ac */ /* 0x000e640008000800 */
[----:B-1----:R-:W-:-:S09]  /*0b00*/  UISETP.EQ.U32.AND UP0, UPT, UR4, 0x1, UPT ;  /* 0x000000010400788c */ /* 0x002fd2000bf02070 */
[----:B------:R-:W-:Y:S05]  /*0b10*/  BRA.U !UP0, `(.L_x_17) ;  /* 0x0000000108187547 */ /* 0x000fea000b800000 */
[----:B------:R-:W-:-:S00]  /*0b20*/  MEMBAR.ALL.CTA ;  /* 0x0000000000007992 */ /* 0x000fc00000008000 */
[----:B--2345:R-:W-:Y:S06]  /*0b30*/  MEMBAR.ALL.GPU ;  /* 0x0000000000007992 */ /* 0x03cfec000000a000 */
[----:B------:R-:W-:-:S00]  /*0b40*/  ERRBAR ;  /* 0x00000000000079ab */ /* 0x000fc00000000000 */
[----:B------:R-:W-:Y:S08]  /*0b50*/  CGAERRBAR ;  /* 0x00000000000075ab */ /* 0x000ff00000000000 */
[----:B------:R-:W-:Y:S01]  /*0b60*/  UCGABAR_ARV ;  /* 0x00000000000079c7 */ /* 0x000fe20008000000 */
[----:B------:R-:W-:Y:S05]  /*0b70*/  BRA `(.L_x_18) ;  /* 0x0000000000047947 */ /* 0x000fea0003800000 */
.L_x_17:
[----:B--2345:R-:W-:Y:S01]  /*0b80*/  NOP ;  /* 0x0000000000007918 */ /* 0x03cfe20000000000 */
.L_x_18:
[----:B------:R-:W-:Y:S05]  /*0b90*/  BRA.U !UP0, `(.L_x_19) ;  /* 0x00000001080c7547 */ /* 0x000fea000b800000 */
[----:B------:R-:W-:Y:S01]  /*0ba0*/  UCGABAR_WAIT ;  /* 0x0000000000007dc7 */ /* 0x000fe20008000000 */
[----:B------:R-:W-:Y:S01]  /*0bb0*/  CCTL.IVALL ;  /* 0x00000000ff00798f */ /* 0x000fe20002000000 */
[----:B------:R-:W-:Y:S05]  /*0bc0*/  BRA `(.L_x_20) ;  /* 0x0000000000047947 */ /* 0x000fea0003800000 */
.L_x_19:
[----:B------:R-:W-:Y:S06]  /*0bd0*/  BAR.SYNC.DEFER_BLOCKING 0x0 ;  /* 0x0000000000007b1d */ /* 0x000fec0000010000 */
.L_x_20:
[----:B------:R-:W1:Y:S01]  /*0be0*/  LDC R0, c[0x0][0x388] ;  /* 0x0000e200ff007b82 */ /* 0x000e620000000800 */
[----:B------:R-:W2:Y:S01]  /*0bf0*/  S2R R21, SR_LANEID ;  /* 0x0000000000157919 */ /* 0x000ea20000000000 */
[----:B------:R-:W-:Y:S02]  /*0c00*/  ISETP.NE.AND P0, PT, R4, RZ, PT ;  /* 0x000000ff0400720c */ /* 0x000fe40003f05270 */
[----:B-1----:R-:W-:-:S04]  /*0c10*/  IADD3 R0, PT, PT, R0, 0x7f, RZ ;  /* 0x0000007f00007810 */ /* 0x002fc80007ffe0ff */
[----:B------:R-:W-:-:S05]  /*0c20*/  SHF.R.U32.HI R20, RZ, 0x7, R0 ;  /* 0x00000007ff147819 */ /* 0x000fca0000011600 */
[----:B------:R-:W-:Y:S02]  /*0c30*/  IMAD R5, R20, 0x13, RZ ;  /* 0x0000001314057824 */ /* 0x000fe400078e02ff */
[----:B--2---:R-:W-:Y:S05]  /*0c40*/  @!P0 BRA `(.L_x_21) ;  /* 0x0000001000748947 */ /* 0x004fea0003800000 */
[----:B------:R-:W-:Y:S01]  /*0c50*/  ISETP.NE.AND P0, PT, R4, 0x1, PT ;  /* 0x000000010400780c */ /* 0x000fe20003f05270 */
[----:B------:R-:W1:-:S12]  /*0c60*/  S2UR UR5, SR_CgaCtaId ;  /* 0x00000000000579c3 */ /* 0x000e580000008800 */
[----:B------:R-:W-:Y:S05]  /*0c70*/  @!P0 BRA `(.L_x_22) ;  /* 0x0000000400948947 */ /* 0x000fea0003800000 */
[----:B------:R-:W-:-:S13]  /*0c80*/  ISETP.NE.AND P0, PT, R4, 0x2, PT ;  /* 0x000000020400780c */ /* 0x000fda0003f05270 */
[----:B------:R-:W-:Y:S05]  /*0c90*/  @P0 BRA `(.L_x_23) ;  /* 0x0000001c00a00947 */ /* 0x000fea0003800000 */
[----:B------:R-:W2:Y:S02]  /*0ca0*/  S2UR UR4, SR_CTAID.X ;  /* 0x00000000000479c3 */ /* 0x000ea40000002500 */
[----:B--2---:R-:W-:-:S13]  /*0cb0*/  ISETP.LE.U32.AND P0, PT, R5, UR4, PT ;  /* 0x0000000405007c0c */ /* 0x004fda000bf03070 */
[----:B-1----:R-:W-:Y:S05]  /*0cc0*/  @P0 EXIT ;  /* 0x000000000000094d */ /* 0x002fea0003800000 */
[--C-:B------:R-:W-:Y:S01]  /*0cd0*/  SHF.R.U32.HI R20, RZ, 0x3, R21.reuse ;  /* 0x00000003ff147819 */ /* 0x100fe20000011615 */
[----:B------:R-:W-:Y:S01]  /*0ce0*/  ULOP3.LUT UR4, URZ, UR4, URZ, 0x33, !UPT ;  /* 0x00000004ff047292 */ /* 0x000fe2000f8e33ff */
[----:B------:R-:W-:Y:S02]  /*0cf0*/  HFMA2 R15, -RZ, RZ, 0, 0 ;  /* 0x00000000ff0f7431 */ /* 0x000fe400000001ff */
[----:B------:R-:W-:Y:S01]  /*0d00*/  IMAD.MOV.U32 R16, RZ, RZ, RZ ;  /* 0x000000ffff107224 */ /* 0x000fe200078e00ff */
[C---:B------:R-:W-:Y:S01]  /*0d10*/  LOP3.LUT R6, R20.reuse, 0x1, RZ, 0x3c, !PT ;  /* 0x0000000114067812 */ /* 0x040fe200078e3cff */
[C---:B------:R-:W-:Y:S01]  /*0d20*/  IMAD.SHL.U32 R0, R20.reuse, 0x20, RZ ;  /* 0x0000002014007824 */ /* 0x040fe200078e00ff */
[C---:B------:R-:W-:Y:S01]  /*0d30*/  LOP3.LUT R18, R20.reuse, 0x2, RZ, 0x3c, !PT ;  /* 0x0000000214127812 */ /* 0x040fe200078e3cff */
[----:B------:R-:W-:Y:S01]  /*0d40*/  VIADD R25, R5, UR4 ;  /* 0x0000000405197c36 */ /* 0x000fe20008000000 */
[----:B------:R-:W-:Y:S01]  /*0d50*/  LOP3.LUT R4, R20, 0x3, RZ, 0x3c, !PT ;  /* 0x0000000314047812 */ /* 0x000fe200078e3cff */
[----:B------:R-:W-:Y:S01]  /*0d60*/  IMAD R20, R21, 0x4, R20 ;  /* 0x0000000415147824 */ /* 0x000fe200078e0214 */
[C---:B------:R-:W-:Y:S01]  /*0d70*/  LOP3.LUT R2, R0.reuse, 0x20, RZ, 0x3c, !PT ;  /* 0x0000002000027812 */ /* 0x040fe200078e3cff */
[----:B------:R-:W-:Y:S01]  /*0d80*/  IMAD.HI.U32 R25, R25, -0xf0f0f0f, RZ ;  /* 0xf0f0f0f119197827 */ /* 0x000fe200078e00ff */
[C---:B------:R-:W-:Y:S01]  /*0d90*/  LOP3.LUT R22, R0.reuse, 0x40, RZ, 0x3c, !PT ;  /* 0x0000004000167812 */ /* 0x040fe200078e3cff */
[----:B------:R-:W-:Y:S01]  /*0da0*/  UMOV UR5, URZ ;  /* 0x000000ff00057c82 */ /* 0x000fe20008000000 */
[CC--:B------:R-:W-:Y:S01]  /*0db0*/  IADD3 R24, PT, PT, R0.reuse, R21.reuse, RZ ;  /* 0x0000001500187210 */ /* 0x0c0fe20007ffe0ff */
[C---:B------:R-:W-:Y:S01]  /*0dc0*/  IMAD R19, R21.reuse, 0x4, R6 ;  /* 0x0000000415137824 */ /* 0x040fe200078e0206 */
[----:B------:R-:W-:Y:S01]  /*0dd0*/  LOP3.LUT R0, R0, 0x60, RZ, 0x3c, !PT ;  /* 0x0000006000007812 */ /* 0x000fe200078e3cff */
[C---:B------:R-:W-:Y:S01]  /*0de0*/  IMAD R18, R21.reuse, 0x4, R18 ;  /* 0x0000000415127824 */ /* 0x040fe200078e0212 */
[----:B------:R-:W-:Y:S01]  /*0df0*/  LEA R17, R21, R4, 0x2 ;  /* 0x0000000415117211 */ /* 0x000fe200078e10ff */
[----:B------:R-:W-:Y:S01]  /*0e00*/  IMAD.IADD R23, R2, 0x1, R21 ;  /* 0x0000000102177824 */ /* 0x000fe200078e0215 */
[----:B------:R-:W-:Y:S01]  /*0e10*/  SHF.R.U32.HI R25, RZ, 0x7, R25 ;  /* 0x00000007ff197819 */ /* 0x000fe20000011619 */
[----:B------:R-:W-:Y:S01]  /*0e20*/  IMAD.IADD R22, R22, 0x1, R21 ;  /* 0x0000000116167824 */ /* 0x000fe200078e0215 */
[----:B------:R-:W-:-:S07]  /*0e30*/  IADD3 R21, PT, PT, R0, R21, RZ ;  /* 0x0000001500157210 */ /* 0x000fce0007ffe0ff */
.L_x_27:
[----:B-1----:R-:W1:Y:S01]  /*0e40*/  S2R R0, SR_CgaCtaId ;  /* 0x0000000000007919 */ /* 0x002e620000008800 */
[----:B------:R-:W-:Y:S01]  /*0e50*/  MOV R3, 0x400 ;  /* 0x0000040000037802 */ /* 0x000fe20000000f00 */
[----:B------:R-:W-:-:S03]  /*0e60*/  UMOV UR4, URZ ;  /* 0x000000ff00047c82 */ /* 0x000fc60008000000 */
[----:B-1----:R-:W-:-:S07]  /*0e70*/  LEA R0, R0, R3, 0x18 ;  /* 0x0000000300007211 */ /* 0x002fce00078ec0ff */
.L_x_26:
[----:B-1----:R-:W-:Y:S01]  /*0e80*/  LEA R2, R15, R0, 0x3 ;  /* 0x000000000f027211 */ /* 0x002fe200078e18ff */
[----:B------:R-:W-:Y:S01]  /*0e90*/  ULOP3.LUT UP0, URZ, UR4, 0x3, URZ, 0xc0, !UPT ;  /* 0x0000000304ff7892 */ /* 0x000fe2000f80c0ff */
[----:B------:R-:W-:-:S04]  /*0ea0*/  SHF.L.U32 R5, R16, 0x1f, RZ ;  /* 0x0000001f10057819 */ /* 0x000fc800000006ff */
[----:B------:R-:W1:Y:S02]  /*0eb0*/  SYNCS.PHASECHK.TRANS64.TRYWAIT P0, [R2+URZ+0x33400], R5 ;  /* 0x03340005020075a7 */ /* 0x000e6400080011ff */
[----:B-1----:R-:W-:Y:S05]  /*0ec0*/  @!P0 BRA `(.L_x_24) ;  /* 0x0000003800d08947 */ /* 0x002fea0003800000 */
.L_x_74:
[----:B------:R-:W-:Y:S05]  /*0ed0*/  BRA.U UP0, `(.L_x_25) ;  /* 0x0000000100bc7547 */ /* 0x000fea000b800000 */
[C-C-:B------:R-:W-:Y:S02]  /*0ee0*/  IMAD R26, R15.reuse, 0x200, R0.reuse ;  /* 0x000002000f1a7824 */ /* 0x140fe400078e0200 */
[----:B------:R-:W-:Y:S02]  /*0ef0*/  IMAD R3, R15, 0x400, R0 ;  /* 0x000004000f037824 */ /* 0x000fe400078e0200 */
[--C-:B------:R-:W-:Y:S01]  /*0f00*/  IMAD R9, R24, 0x4, R26.reuse ;  /* 0x0000000418097824 */ /* 0x100fe200078e021a */
[-C--:B------:R-:W-:Y:S01]  /*0f10*/  LEA R8, R23, R26.reuse, 0x2 ;  /* 0x0000001a17087211 */ /* 0x080fe200078e10ff */
[--C-:B------:R-:W-:Y:S01]  /*0f20*/  IMAD R29, R22, 0x4, R26.reuse ;  /* 0x00000004161d7824 */ /* 0x100fe200078e021a */
[-C--:B------:R-:W-:Y:S01]  /*0f30*/  LEA R27, R21, R26.reuse, 0x2 ;  /* 0x0000001a151b7211 */ /* 0x080fe200078e10ff */
[--C-:B-1----:R-:W-:Y:S01]  /*0f40*/  IMAD R5, R19, 0x4, R26.reuse ;  /* 0x0000000413057824 */ /* 0x102fe200078e021a */
[-C--:B------:R-:W-:Y:S01]  /*0f50*/  LEA R6, R20, R26.reuse, 0x2 ;  /* 0x0000001a14067211 */ /* 0x080fe200078e10ff */
[----:B------:R-:W1:Y:S01]  /*0f60*/  LDS R9, [R9+0x31000] ;  /* 0x0310000009097984 */ /* 0x000e620000000800 */
[----:B------:R-:W-:Y:S01]  /*0f70*/  LEA R4, R18, R26, 0x2 ;  /* 0x0000001a12047211 */ /* 0x000fe200078e10ff */
[----:B------:R-:W-:Y:S01]  /*0f80*/  IMAD R26, R17, 0x4, R26 ;  /* 0x00000004111a7824 */ /* 0x000fe200078e021a */
[-C--:B------:R-:W-:Y:S01]  /*0f90*/  LEA R14, R24, R3.reuse, 0x2 ;  /* 0x00000003180e7211 */ /* 0x080fe200078e10ff */
[----:B------:R-:W2:Y:S01]  /*0fa0*/  LDS R8, [R8+0x31000] ;  /* 0x0310000008087984 */ /* 0x000ea20000000800 */
[--C-:B------:R-:W-:Y:S01]  /*0fb0*/  IMAD R11, R23, 0x4, R3.reuse ;  /* 0x00000004170b7824 */ /* 0x100fe200078e0203 */
[----:B------:R-:W-:Y:S01]  /*0fc0*/  LEA R10, R22, R3, 0x2 ;  /* 0x00000003160a7211 */ /* 0x000fe200078e10ff */
[----:B------:R-:W-:Y:S01]  /*0fd0*/  IMAD R7, R21, 0x4, R3 ;  /* 0x0000000415077824 */ /* 0x000fe200078e0203 */
[----:B------:R-:W3:Y:S04]  /*0fe0*/  LDS R29, [R29+0x31000] ;  /* 0x031000001d1d7984 */ /* 0x000ee80000000800 */
[----:B------:R-:W4:Y:S01]  /*0ff0*/  LDS R27, [R27+0x31000] ;  /* 0x031000001b1b7984 */ /* 0x000f220000000800 */
[----:B------:R-:W-:-:S03]  /*1000*/  NOP ;  /* 0x0000000000007918 */ /* 0x000fc60000000000 */
[----:B-1----:R1:W-:Y:S04]  /*1010*/  STS [R6+0x31000], R9 ;  /* 0x0310000906007388 */ /* 0x0023e80000000800 */
[----:B--2---:R2:W-:Y:S04]  /*1020*/  STS [R5+0x31000], R8 ;  /* 0x0310000805007388 */ /* 0x0045e80000000800 */
[----:B---3--:R3:W-:Y:S04]  /*1030*/  STS [R4+0x31000], R29 ;  /* 0x0310001d04007388 */ /* 0x0087e80000000800 */
[----:B----4-:R-:W-:Y:S04]  /*1040*/  STS [R26+0x31000], R27 ;  /* 0x0310001b1a007388 */ /* 0x010fe80000000800 */
[----:B------:R-:W4:Y:S04]  /*1050*/  LDS R13, [R14+0x31c00] ;  /* 0x031c00000e0d7984 */ /* 0x000f280000000800 */
[----:B------:R-:W5:Y:S04]  /*1060*/  LDS R12, [R11+0x31c00] ;  /* 0x031c00000b0c7984 */ /* 0x000f680000000800 */
[----:B------:R-:W5:Y:S01]  /*1070*/  LDS R9, [R10+0x31c00] ;  /* 0x031c00000a097984 */ /* 0x000f620000000800 */
[----:B-1----:R-:W-:-:S03]  /*1080*/  LEA R6, R20, R3, 0x2 ;  /* 0x0000000314067211 */ /* 0x002fc600078e10ff */
[----:B------:R-:W1:Y:S01]  /*1090*/  LDS R8, [R7+0x31c00] ;  /* 0x031c000007087984 */ /* 0x000e620000000800 */
[----:B--2---:R-:W-:Y:S01]  /*10a0*/  IMAD R5, R19, 0x4, R3 ;  /* 0x0000000413057824 */ /* 0x004fe200078e0203 */
[----:B------:R-:W-:Y:S01]  /*10b0*/  NOP ;  /* 0x0000000000007918 */ /* 0x000fe20000000000 */
[-C--:B---3--:R-:W-:Y:S02]  /*10c0*/  LEA R4, R18, R3.reuse, 0x2 ;  /* 0x0000000312047211 */ /* 0x088fe400078e10ff */
[----:B------:R-:W-:Y:S01]  /*10d0*/  LEA R3, R17, R3, 0x2 ;  /* 0x0000000311037211 */ /* 0x000fe200078e10ff */
[----:B----4-:R-:W-:Y:S04]  /*10e0*/  STS [R6+0x31c00], R13 ;  /* 0x031c000d06007388 */ /* 0x010fe80000000800 */
[----:B-----5:R-:W-:Y:S04]  /*10f0*/  STS [R5+0x31c00], R12 ;  /* 0x031c000c05007388 */ /* 0x020fe80000000800 */
[----:B------:R-:W-:Y:S04]  /*1100*/  STS [R4+0x31c00], R9 ;  /* 0x031c000904007388 */ /* 0x000fe80000000800 */
[----:B-1----:R-:W-:Y:S04]  /*1110*/  STS [R3+0x31c00], R8 ;  /* 0x031c000803007388 */ /* 0x002fe80000000800 */
[----:B------:R-:W1:Y:S04]  /*1120*/  LDS R27, [R14+0x31e00] ;  /* 0x031e00000e1b7984 */ /* 0x000e680000000800 */
[----:B------:R-:W2:Y:S04]  /*1130*/  LDS R26, [R11+0x31e00] ;  /* 0x031e00000b1a7984 */ /* 0x000ea80000000800 */
[----:B------:R-:W3:Y:S04]  /*1140*/  LDS R29, [R10+0x31e00] ;  /* 0x031e00000a1d7984 */ /* 0x000ee80000000800 */
[----:B------:R-:W4:Y:S01]  /*1150*/  LDS R28, [R7+0x31e00] ;  /* 0x031e0000071c7984 */ /* 0x000f220000000800 */
[----:B------:R-:W-:-:S03]  /*1160*/  NOP ;  /* 0x0000000000007918 */ /* 0x000fc60000000000 */
[----:B-1----:R5:W-:Y:S04]  /*1170*/  STS [R6+0x31e00], R27 ;  /* 0x031e001b06007388 */ /* 0x002be80000000800 */
[----:B--2---:R5:W-:Y:S04]  /*1180*/  STS [R5+0x31e00], R26 ;  /* 0x031e001a05007388 */ /* 0x004be80000000800 */
[----:B---3--:R5:W-:Y:S04]  /*1190*/  STS [R4+0x31e00], R29 ;  /* 0x031e001d04007388 */ /* 0x008be80000000800 */
[----:B----4-:R5:W-:Y:S01]  /*11a0*/  STS [R3+0x31e00], R28 ;  /* 0x031e001c03007388 */ /* 0x010be20000000800 */
[----:B------:R1:W-:Y:S06]  /*11b0*/  MEMBAR.ALL.CTA ;  /* 0x0000000000007992 */ /* 0x0003ec0000008000 */
[----:B-1----:R-:W2:Y:S02]  /*11c0*/  FENCE.VIEW.ASYNC.S ;  /* 0x00000000000073c6 */ /* 0x002ea40000000000 */
.L_x_25:
[----:B-1----:R-:W-:Y:S01]  /*11d0*/  VIADD R2, R2, 0x33460 ;  /* 0x0003346002027836 */ /* 0x002fe20000000000 */
[C---:B------:R-:W-:Y:S01]  /*11e0*/  ISETP.NE.AND P0, PT, R15.reuse, 0x5, PT ;  /* 0x000000050f00780c */ /* 0x040fe20003f05270 */
[----:B------:R-:W-:Y:S01]  /*11f0*/  VIADD R15, R15, 0x1 ;  /* 0x000000010f0f7836 */ /* 0x000fe20000000000 */
[----:B------:R-:W-:Y:S02]  /*1200*/  UIADD3 UR4, UPT, UPT, UR4, 0x1, URZ ;  /* 0x0000000104047890 */ /* 0x000fe4000fffe0ff */
[----:B------:R-:W-:Y:S02]  /*1210*/  PRMT R2, RZ, 0x654, R2 ;  /* 0x00000654ff027816 */ /* 0x000fe40000000002 */
[----:B------:R-:W-:Y:S01]  /*1220*/  SEL R15, R15, RZ, P0 ;  /* 0x000000ff0f0f7207 */ /* 0x000fe20000000000 */
[----:B------:R-:W-:Y:S01]  /*1230*/  UISETP.NE.AND UP0, UPT, UR4, 0x38, UPT ;  /* 0x000000380400788c */ /* 0x000fe2000bf05270 */
[----:B--2---:R1:W-:Y:S02]  /*1240*/  SYNCS.ARRIVE.TRANS64.RED.A1T0 RZ, [R2+URZ], RZ ;  /* 0x000000ff02ff79a7 */ /* 0x0043e400081004ff */
[----:B------:R-:W-:-:S04]  /*1250*/  ISETP.NE.AND P0, PT, R15, RZ, PT ;  /* 0x000000ff0f00720c */ /* 0x000fc80003f05270 */
[----:B-----5:R-:W-:-:S04]  /*1260*/  SEL R3, RZ, 0x1, P0 ;  /* 0x00000001ff037807 */ /* 0x020fc80000000000 */
[----:B------:R-:W-:Y:S01]  /*1270*/  LOP3.LUT R16, R16, R3, RZ, 0x3c, !PT ;  /* 0x0000000310107212 */ /* 0x000fe200078e3cff */
[----:B------:R-:W-:Y:S06]  /*1280*/  BRA.U UP0, `(.L_x_26) ;  /* 0xfffffff900fc7547 */ /* 0x000fec000b83ffff */
[----:B------:R-:W-:-:S13]  /*1290*/  ISETP.NE.AND P0, PT, R25, UR5, PT ;  /* 0x0000000519007c0c */ /* 0x000fda000bf05270 */
[----:B------:R-:W-:Y:S05]  /*12a0*/  @!P0 EXIT ;  /* 0x000000000000894d */ /* 0x000fea0003800000 */
[----:B------:R-:W-:Y:S01]  /*12b0*/  UIADD3 UR5, UPT, UPT, UR5, 0x1, URZ ;  /* 0x0000000105057890 */ /* 0x000fe2000fffe0ff */
[----:B------:R-:W-:Y:S05]  /*12c0*/  BRA `(.L_x_27) ;  /* 0xfffffff800dc7947 */ /* 0x000fea000383ffff */
.L_x_22:
[----:B-1----:R-:W-:-:S09]  /*12d0*/  UISETP.NE.AND UP0, UPT, UR5, URZ, UPT ;  /* 0x000000ff0500728c */ /* 0x002fd2000bf05270 */
[----:B------:R-:W-:Y:S05]  /*12e0*/  BRA.U UP0, `(.L_x_23) ;  /* 0x00000019000c7547 */ /* 0x000fea000b800000 */
[----:B------:R-:W1:Y:S01]  /*12f0*/  S2UR UR4, SR_CTAID.X ;  /* 0x00000000000479c3 */ /* 0x000e620000002500 */
[----:B------:R-:W-:Y:S01]  /*1300*/  UMOV UR9, 0x400 ;  /* 0x0000040000097882 */ /* 0x000fe20000000000 */
[----:B------:R-:W-:Y:S01]  /*1310*/  ISETP.GE.U32.AND P1, PT, R21, 0x6, PT ;  /* 0x000000061500780c */ /* 0x000fe20003f26070 */
[----:B------:R-:W-:Y:S01]  /*1320*/  ULEA UR9, UR5, UR9, 0x18 ;  /* 0x0000000905097291 */ /* 0x000fe2000f8ec0ff */
[----:B------:R-:W-:-:S03]  /*1330*/  IMAD.MOV.U32 R0, RZ, RZ, -0x1 ;  /* 0xffffffffff007424 */ /* 0x000fc600078e00ff */
[----:B------:R-:W-:Y:S02]  /*1340*/  UIADD3 UR5, UPT, UPT, UR9, 0x1c000, URZ ;  /* 0x0001c00009057890 */ /* 0x000fe4000fffe0ff */
[----:B------:R-:W-:Y:S02]  /*1350*/  UIADD3 UR6, UPT, UPT, UR9, 0x4000, URZ ;  /* 0x0000400009067890 */ /* 0x000fe4000fffe0ff */
[----:B------:R-:W-:Y:S02]  /*1360*/  USHF.R.U32.HI UR5, URZ, 0x4, UR5 ;  /* 0x00000004ff057899 */ /* 0x000fe40008011605 */
[----:B------:R-:W-:Y:S02]  /*1370*/  USHF.R.U32.HI UR6, URZ, 0x4, UR6 ;  /* 0x00000004ff067899 */ /* 0x000fe40008011606 */
[----:B------:R-:W-:Y:S02]  /*1380*/  ULOP3.LUT UR5, UR5, 0x3fc0, URZ, 0xc0, !UPT ;  /* 0x00003fc005057892 */ /* 0x000fe4000f8ec0ff */
[----:B------:R-:W-:-:S04]  /*1390*/  ULOP3.LUT UR6, UR6, 0x3fc0, URZ, 0xc0, !UPT ;  /* 0x00003fc006067892 */ /* 0x000fc8000f8ec0ff */
[----:B------:R-:W-:Y:S02]  /*13a0*/  IMAD.U32 R2, RZ, RZ, UR5 ;  /* 0x00000005ff027e24 */ /* 0x000fe4000f8e00ff */
[----:B------:R-:W-:Y:S02]  /*13b0*/  LEA R3, R21, UR6, 0xa ;  /* 0x0000000615037c11 */ /* 0x000fe4000f8e50ff */
[----:B-1----:R-:W-:Y:S01]  /*13c0*/  ISETP.LE.U32.AND P0, PT, R5, UR4, PT ;  /* 0x0000000405007c0c */ /* 0x002fe2000bf03070 */
[----:B------:R-:W-:Y:S01]  /*13d0*/  IMAD R2, R21, 0x380, R2 ;  /* 0x0000038015027824 */ /* 0x000fe200078e0202 */
[----:B------:R-:W-:-:S04]  /*13e0*/  SEL R3, R3, RZ, !P1 ;  /* 0x000000ff03037207 */ /* 0x000fc80004800000 */
[----:B------:R-:W-:-:S07]  /*13f0*/  SEL R2, R2, RZ, !P1 ;  /* 0x000000ff02027207 */ /* 0x000fce0004800000 */
[----:B------:R-:W-:Y:S05]  /*1400*/  @P0 BRA `(.L_x_28) ;  /* 0x00000008004c0947 */ /* 0x000fea0003800000 */
[----:B------:R-:W-:Y:S01]  /*1410*/  LOP3.LUT R0, RZ, UR4, RZ, 0x33, !PT ;  /* 0x00000004ff007c12 */ /* 0x000fe2000f8e33ff */
[----:B------:R-:W-:Y:S01]  /*1420*/  HFMA2 R6, -RZ, RZ, 0, 0 ;  /* 0x00000000ff067431 */ /* 0x000fe200000001ff */
[----:B------:R-:W-:Y:S01]  /*1430*/  UMOV UR18, URZ ;  /* 0x000000ff00127c82 */ /* 0x000fe20008000000 */
[----:B------:R-:W-:Y:S01]  /*1440*/  UMOV UR14, URZ ;  /* 0x000000ff000e7c82 */ /* 0x000fe20008000000 */
[----:B------:R-:W-:Y:S01]  /*1450*/  UMOV UR6, 0x1c0 ;  /* 0x000001c000067882 */ /* 0x000fe20000000000 */
[----:B------:R-:W-:Y:S01]  /*1460*/  IMAD.IADD R0, R5, 0x1, R0 ;  /* 0x0000000105007824 */ /* 0x000fe200078e0200 */
[----:B------:R-:W-:Y:S01]  /*1470*/  UMOV UR7, 0x1c4 ;  /* 0x000001c400077882 */ /* 0x000fe20000000000 */
[----:B------:R-:W-:Y:S01]  /*1480*/  UMOV UR4, 0x1c0 ;  /* 0x000001c000047882 */ /* 0x000fe20000000000 */
[----:B------:R-:W-:Y:S01]  /*1490*/  UMOV UR5, 0x1c4 ;  /* 0x000001c400057882 */ /* 0x000fe20000000000 */
[----:B------:R-:W-:-:S05]  /*14a0*/  IMAD.HI.U32 R0, R0, -0xf0f0f0f, RZ ;  /* 0xf0f0f0f100007827 */ /* 0x000fca00078e00ff */
[----:B------:R-:W-:-:S07]  /*14b0*/  SHF.R.U32.HI R0, RZ, 0x7, R0 ;  /* 0x00000007ff007819 */ /* 0x000fce0000011600 */
.L_x_35:
[----:B------:R-:W-:Y:S02]  /*14c0*/  USHF.R.U32.HI UR10, URZ, 0x1, UR18 ;  /* 0x00000001ff0a7899 */ /* 0x000fe40008011612 */
[----:B--2---:R-:W-:Y:S02]  /*14d0*/  USHF.L.U32 UR8, UR18, 0x3, URZ ;  /* 0x0000000312087899 */ /* 0x004fe400080006ff */
[----:B------:R-:W-:Y:S02]  /*14e0*/  ULOP3.LUT UR10, UR10, 0x1, URZ, 0xc, !UPT ;  /* 0x000000010a0a7892 */ /* 0x000fe4000f8e0cff */
[----:B------:R-:W-:Y:S02]  /*14f0*/  ULOP3.LUT UR8, UR8, 0x8, URZ, 0xc0, !UPT ;  /* 0x0000000808087892 */ /* 0x000fe4000f8ec0ff */
[----:B------:R-:W-:Y:S02]  /*1500*/  USHF.L.U32 UR10, UR10, 0x1f, URZ ;  /* 0x0000001f0a0a7899 */ /* 0x000fe400080006ff */
[----:B------:R-:W-:-:S02]  /*1510*/  ULOP3.LUT UR13, UR18, 0x1, URZ, 0xc0, !UPT ;  /* 0x00000001120d7892 */ /* 0x000fc4000f8ec0ff */
[----:B------:R-:W-:Y:S01]  /*1520*/  IMAD.U32 R4, RZ, RZ, UR8 ;  /* 0x00000008ff047e24 */ /* 0x000fe2000f8e00ff */
[----:B------:R-:W-:Y:S01]  /*1530*/  UIADD3 UR8, UPT, UPT, UR9, UR8, URZ ;  /* 0x0000000809087290 */ /* 0x000fe2000fffe0ff */
[----:B------:R-:W-:Y:S01]  /*1540*/  MOV R5, UR10 ;  /* 0x0000000a00057c02 */ /* 0x000fe20008000f00 */
[----:B------:R-:W-:Y:S01]  /*1550*/  UMOV UR11, UR18 ;  /* 0x00000012000b7c82 */ /* 0x000fe20008000000 */
[----:B------:R-:W-:Y:S01]  /*1560*/  UIADD3 UR18, UPT, UPT, UR18, 0x1, URZ ;  /* 0x0000000112127890 */ /* 0x000fe2000fffe0ff */
[----:B------:R-:W-:Y:S01]  /*1570*/  ISETP.NE.AND P0, PT, R0, UR11, PT ;  /* 0x0000000b00007c0c */ /* 0x000fe2000bf05270 */
[----:B------:R-:W1:Y:S01]  /*1580*/  SYNCS.PHASECHK.TRANS64.TRYWAIT P1, [R4+UR9+0x334a0], R5 ;  /* 0x0334a005040075a7 */ /* 0x000e620008021109 */
[----:B------:R-:W-:Y:S02]  /*1590*/  UIMAD UR13, UR13, 0xe0, URZ ;  /* 0x000000e00d0d78a4 */ /* 0x000fe4000f8e02ff */
[----:B------:R-:W-:Y:S01]  /*15a0*/  UIADD3 UR12, UPT, UPT, UR8, 0x33490, URZ ;  /* 0x00033490080c7890 */ /* 0x000fe2000fffe0ff */
[----:B-1----:R-:W-:Y:S11]  /*15b0*/  @!P1 BRA `(.L_x_29) ;  /* 0x00000034002c9947 */ /* 0x002ff60003800000 */
.L_x_76:
[----:B------:R-:W-:Y:S01]  /*15c0*/  NOP ;  /* 0x0000000000007918 */ /* 0x000fe20000000000 */
[----:B------:R-:W-:-:S05]  /*15d0*/  UMOV UR17, URZ ;  /* 0x000000ff00117c82 */ /* 0x000fca0008000000 */
.L_x_34:
[----:B------:R-:W-:Y:S01]  /*15e0*/  ULEA UR11, UR14, UR9, 0x3 ;  /* 0x000000090e0b7291 */ /* 0x000fe2000f8e18ff */
[----:B-1----:R-:W-:Y:S01]  /*15f0*/  SHF.L.U32 R9, R6, 0x1f, RZ ;  /* 0x0000001f06097819 */ /* 0x002fe200000006ff */
[----:B------:R-:W-:Y:S01]  /*1600*/  ULOP3.LUT UP0, UR15, UR17, 0x2, URZ, 0xc0, !UPT ;  /* 0x00000002110f7892 */ /* 0x000fe2000f80c0ff */
[----:B------:R-:W-:Y:S06]  /*1610*/  MOV R4, UR14 ;  /* 0x0000000e00047c02 */ /* 0x000fec0008000f00 */
[----:B------:R-:W1:Y:S02]  /*1620*/  SYNCS.PHASECHK.TRANS64.TRYWAIT P1, [UR11+0x33460], R9 ;  /* 0x03346009ff0075a7 */ /* 0x000e64000802110b */
[----:B-12---:R-:W-:Y:S05]  /*1630*/  @!P1 BRA `(.L_x_30) ;  /* 0x00000034002c9947 */ /* 0x006fea0003800000 */
.L_x_78:
[----:B------:R-:W-:Y:S01]  /*1640*/  NOP ;  /* 0x0000000000007918 */ /* 0x000fe20000000000 */
[----:B------:R-:W-:Y:S05]  /*1650*/  BRA.U UP0, `(.L_x_31) ;  /* 0x0000000100487547 */ /* 0x000fea000b800000 */
[----:B------:R-:W-:Y:S02]  /*1660*/  ULEA UR16, UR14, UR9, 0x9 ;  /* 0x000000090e107291 */ /* 0x000fe4000f8e48ff */
[----:B------:R-:W-:Y:S02]  /*1670*/  ULEA UR8, UR14, UR9, 0xa ;  /* 0x000000090e087291 */ /* 0x000fe4000f8e50ff */
[----:B------:R-:W-:Y:S02]  /*1680*/  UIADD3 UR16, UPT, UPT, UR16, 0x31000, URZ ;  /* 0x0003100010107890 */ /* 0x000fe4000fffe0ff */
[----:B------:R-:W-:Y:S02]  /*1690*/  UIADD3 UR10, UPT, UPT, UR8, 0x31c00, URZ ;  /* 0x00031c00080a7890 */ /* 0x000fe4000fffe0ff */
[----:B------:R-:W-:Y:S02]  /*16a0*/  UIADD3 UR8, UPT, UPT, UR8, 0x31e00, URZ ;  /* 0x00031e0008087890 */ /* 0x000fe4000fffe0ff */
[----:B------:R-:W-:Y:S02]  /*16b0*/  USHF.R.U32.HI UR16, URZ, 0x4, UR16 ;  /* 0x00000004ff107899 */ /* 0x000fe40008011610 */
[----:B------:R-:W-:Y:S02]  /*16c0*/  USHF.R.U32.HI UR10, URZ, 0x4, UR10 ;  /* 0x00000004ff0a7899 */ /* 0x000fe4000801160a */
[----:B------:R-:W-:Y:S02]  /*16d0*/  USHF.R.U32.HI UR8, URZ, 0x4, UR8 ;  /* 0x00000004ff087899 */ /* 0x000fe40008011608 */
[----:B------:R-:W-:Y:S02]  /*16e0*/  ULOP3.LUT UR20, UR16, 0x3fe0, URZ, 0xc0, !UPT ;  /* 0x00003fe010147892 */ /* 0x000fe4000f8ec0ff */
[----:B------:R-:W-:Y:S02]  /*16f0*/  ULOP3.LUT UR22, UR10, 0x3fc0, URZ, 0xc0, !UPT ;  /* 0x00003fc00a167892 */ /* 0x000fe4000f8ec0ff */
[----:B------:R-:W-:Y:S01]  /*1700*/  ULOP3.LUT UR24, UR8, 0x3fe0, URZ, 0xc0, !UPT ;  /* 0x00003fe008187892 */ /* 0x000fe2000f8ec0ff */
[----:B------:R-:W-:Y:S01]  /*1710*/  UMOV UR21, 0x4008 ;  /* 0x0000400800157882 */ /* 0x000fe20000000000 */
[----:B------:R-:W-:Y:S01]  /*1720*/  UMOV UR23, 0x4008 ;  /* 0x0000400800177882 */ /* 0x000fe20000000000 */
[----:B------:R-:W-:Y:S02]  /*1730*/  UMOV UR25, 0x4008 ;  /* 0x0000400800197882 */ /* 0x000fe40000000000 */
[----:B------:R2:W-:Y:S02]  /*1740*/  UTCCP.T.S.2CTA.4x32dp128bit tmem[0x1c0], gdesc[UR20] ;  /* 0x0001c014ff0079e7 */ /* 0x0005e40009300000 */
[----:B------:R2:W-:Y:S02]  /*1750*/  UTCCP.T.S.2CTA.4x32dp128bit tmem[0x1c4], gdesc[UR22] ;  /* 0x0001c416ff0079e7 */ /* 0x0005e40009300000 */
[----:B------:R2:W-:Y:S01]  /*1760*/  UTCCP.T.S.2CTA.4x32dp128bit tmem[0x1c8], gdesc[UR24] ;  /* 0x0001c818ff0079e7 */ /* 0x0005e20009300000 */
[----:B------:R-:W-:Y:S02]  /*1770*/  NOP ;  /* 0x0000000000007918 */ /* 0x000fe40000000000 */
.L_x_31:
[----:B------:R-:W-:Y:S01]  /*1780*/  UISETP.NE.AND UP0, UPT, UR14, 0x5, UPT ;  /* 0x000000050e00788c */ /* 0x000fe2000bf05270 */
[----:B-1----:R-:W-:Y:S01]  /*1790*/  SHFL.IDX PT, R5, R3, R4, 0x1f ;  /* 0x00001f0403057589 */ /* 0x002fe200000e0000 */
[----:B------:R-:W-:Y:S01]  /*17a0*/  UIADD3 UR10, UPT, UPT, UR14, 0x1, URZ ;  /* 0x000000010e0a7890 */ /* 0x000fe2000fffe0ff */
[----:B------:R-:W-:Y:S03]  /*17b0*/  NOP ;  /* 0x0000000000007918 */ /* 0x000fe60000000000 */
[----:B------:R-:W-:Y:S03]  /*17c0*/  USEL UR10, UR10, URZ, UP0 ;  /* 0x000000ff0a0a7287 */ /* 0x000fe60008000000 */
[----:B------:R-:W1:Y:S01]  /*17d0*/  SHFL.IDX PT, R7, R2, R4, 0x1f ;  /* 0x00001f0402077589 */ /* 0x000e6200000e0000 */
[----:B------:R-:W-:Y:S02]  /*17e0*/  USHF.L.U32 UR16, UR15, 0x4, URZ ;  /* 0x000000040f107899 */ /* 0x000fe400080006ff */
[----:B------:R-:W-:Y:S02]  /*17f0*/  ULEA UR14, UR10, UR9, 0x3 ;  /* 0x000000090a0e7291 */ /* 0x000fe4000f8e18ff */
[----:B------:R-:W-:Y:S01]  /*1800*/  ULEA UR15, UR15, 0x10b8, 0xd ;  /* 0x000010b80f0f7891 */ /* 0x000fe2000f8e68ff */
[----:B------:R-:W-:Y:S01]  /*1810*/  ISETP.NE.AND P1, PT, RZ, UR10, PT ;  /* 0x0000000aff007c0c */ /* 0x000fe2000bf25270 */
[----:B------:R-:W-:Y:S02]  /*1820*/  UISETP.NE.AND UP0, UPT, UR17, URZ, UPT ;  /* 0x000000ff1100728c */ /* 0x000fe4000bf05270 */
[----:B------:R-:W-:Y:S02]  /*1830*/  UPRMT UR29, UR16, 0x5410, UR15 ;  /* 0x00005410101d7896 */ /* 0x000fe4000800000f */
[----:B------:R-:W-:Y:S01]  /*1840*/  UIADD3 UR11, UPT, UPT, UR11, 0x33430, URZ ;  /* 0x000334300b0b7890 */ /* 0x000fe2000fffe0ff */
[----:B------:R-:W-:Y:S01]  /*1850*/  UMOV UR28, URZ ;  /* 0x000000ff001c7c82 */ /* 0x000fe20008000000 */
[----:B--2---:R-:W-:Y:S01]  /*1860*/  UMOV UR23, 0x40004040 ;  /* 0x4000404000177882 */ /* 0x004fe20000000000 */
[----:B------:R-:W-:Y:S01]  /*1870*/  UMOV UR21, 0x40004040 ;  /* 0x4000404000157882 */ /* 0x000fe20000000000 */
[----:B------:R-:W-:Y:S01]  /*1880*/  UMOV UR27, 0x40004040 ;  /* 0x40004040001b7882 */ /* 0x000fe20000000000 */
[----:B------:R-:W-:Y:S01]  /*1890*/  UMOV UR25, 0x40004040 ;  /* 0x4000404000197882 */ /* 0x000fe20000000000 */
[----:B------:R-:W-:Y:S01]  /*18a0*/  UMOV UR33, 0x40004040 ;  /* 0x4000404000217882 */ /* 0x000fe20000000000 */
[----:B------:R-:W-:Y:S01]  /*18b0*/  UMOV UR31, 0x40004040 ;  /* 0x40004040001f7882 */ /* 0x000fe20000000000 */
[----:B------:R-:W-:Y:S01]  /*18c0*/  UMOV UR37, 0x40004040 ;  /* 0x4000404000257882 */ /* 0x000fe20000000000 */
[----:B------:R-:W-:Y:S01]  /*18d0*/  UMOV UR35, 0x40004040 ;  /* 0x4000404000237882 */ /* 0x000fe20000000000 */
[----:B------:R-:W-:Y:S01]  /*18e0*/  UMOV UR8, 0x3 ;  /* 0x0000000300087882 */ /* 0x000fe20000000000 */
[----:B-1----:R-:W-:Y:S01]  /*18f0*/  R2UR UR20, R7 ;  /* 0x00000000071472ca */ /* 0x002fe200000e0000 */
[----:B------:R-:W-:Y:S01]  /*1900*/  IMAD.U32 R4, RZ, RZ, UR10 ;  /* 0x0000000aff047e24 */ /* 0x000fe2000f8e00ff */
[----:B------:R-:W-:Y:S02]  /*1910*/  R2UR UR22, R5 ;  /* 0x00000000051672ca */ /* 0x000fe400000e0000 */
[----:B------:R-:W-:Y:S04]  /*1920*/  SEL R5, RZ, 0x1, P1 ;  /* 0x00000001ff057807 */ /* 0x000fe80000800000 */
[----:B------:R-:W-:Y:S05]  /*1930*/  LOP3.LUT R6, R6, R5, RZ, 0x3c, !PT ;  /* 0x0000000506067212 */ /* 0x000fea00078e3cff */
[----:B------:R-:W-:Y:S01]  /*1940*/  UIADD3 UR24, UPT, UPT, UR20, 0x2, URZ ;  /* 0x0000000214187890 */ /* 0x000fe2000fffe0ff */
[----:B------:R-:W-:Y:S01]  /*1950*/  IMAD.U32 R9, R6, -0x80000000, RZ ;  /* 0x8000000006097824 */ /* 0x000fe200078e00ff */
[----:B------:R-:W-:Y:S01]  /*1960*/  UIADD3 UR26, UPT, UPT, UR22, 0x2, URZ ;  /* 0x00000002161a7890 */ /* 0x000fe2000fffe0ff */
[----:B------:R1:W-:Y:S01]  /*1970*/  UTCQMMA.2CTA gdesc[UR22], gdesc[UR20], tmem[UR13], tmem[UR28], idesc[UR29], tmem[UR6], UP0 ;  /* 0x00061c1416007dea */ /* 0x0003e2000820030d */
[----:B------:R-:W-:Y:S02]  /*1980*/  UIADD3 UR32, UPT, UPT, UR22, 0x4, URZ ;  /* 0x0000000416207890 */ /* 0x000fe4000fffe0ff */
[----:B------:R-:W-:Y:S02]  /*1990*/  UIADD3 UR30, UPT, UPT, UR20, 0x4, URZ ;  /* 0x00000004141e7890 */ /* 0x000fe4000fffe0ff */
[----:B------:R-:W-:Y:S02]  /*19a0*/  UIADD3 UR36, UPT, UPT, UR22, 0x6, URZ ;  /* 0x0000000616247890 */ /* 0x000fe4000fffe0ff */
[----:B------:R-:W-:Y:S01]  /*19b0*/  UIADD3 UR34, UPT, UPT, UR20, 0x6, URZ ;  /* 0x0000000614227890 */ /* 0x000fe2000fffe0ff */
[----:B------:R1:W-:Y:S04]  /*19c0*/  UTCQMMA.2CTA gdesc[UR26], gdesc[UR24], tmem[UR13], tmem[UR28], idesc[UR29], tmem[UR6], UPT ;  /* 0x00061c181a007dea */ /* 0x0003e8000ba0030d */
[----:B------:R1:W-:Y:S04]  /*19d0*/  UTCQMMA.2CTA gdesc[UR32], gdesc[UR30], tmem[UR13], tmem[UR28], idesc[UR29], tmem[UR6], UPT ;  /* 0x00061c1e20007dea */ /* 0x0003e8000ba0030d */
[----:B------:R1:W-:Y:S01]  /*19e0*/  UTCQMMA.2CTA gdesc[UR36], gdesc[UR34], tmem[UR13], tmem[UR28], idesc[UR29], tmem[UR6], UPT ;  /* 0x00061c2224007dea */ /* 0x0003e2000ba0030d */
[----:B------:R1:W-:Y:S01]  /*19f0*/  UTCBAR.2CTA.MULTICAST [UR11], URZ, UR8 ;  /* 0x000000ff0b0073e9 */ /* 0x0003e20008200808 */
[----:B------:R-:W2:Y:S02]  /*1a00*/  SYNCS.PHASECHK.TRANS64.TRYWAIT P1, [UR14+0x33460], R9 ;  /* 0x03346009ff0075a7 */ /* 0x000ea4000802110e */
[----:B-12---:R-:W-:Y:S05]  /*1a10*/  @!P1 BRA `(.L_x_32) ;  /* 0x0000003000509947 */ /* 0x006fea0003800000 */
.L_x_80:
[----:B------:R-:W-:Y:S01]  /*1a20*/  UIADD3 UR11, UPT, UPT, UR17, 0x1, URZ ;  /* 0x00000001110b7890 */ /* 0x000fe2000fffe0ff */
[----:B-1----:R-:W1:Y:S01]  /*1a30*/  SHFL.IDX PT, R5, R3, R4, 0x1f ;  /* 0x00001f0403057589 */ /* 0x002e6200000e0000 */
[----:B------:R-:W-:Y:S02]  /*1a40*/  UIADD3 UR14, UPT, UPT, UR14, 0x33430, URZ ;  /* 0x000334300e0e7890 */ /* 0x000fe4000fffe0ff */
[----:B------:R-:W-:Y:S05]  /*1a50*/  USHF.L.U32 UR15, UR11, 0xd, URZ ;  /* 0x0000000d0b0f7899 */ /* 0x000fea00080006ff */
[----:B------:R-:W2:Y:S01]  /*1a60*/  SHFL.IDX PT, R7, R2, R4, 0x1f ;  /* 0x00001f0402077589 */ /* 0x000ea200000e0000 */
[----:B------:R-:W-:Y:S01]  /*1a70*/  USHF.L.U32 UR16, UR11, 0x4, URZ ;  /* 0x000000040b107899 */ /* 0x000fe200080006ff */
[----:B------:R-:W-:Y:S01]  /*1a80*/  NOP ;  /* 0x0000000000007918 */ /* 0x000fe20000000000 */
[----:B------:R-:W-:Y:S01]  /*1a90*/  ULOP3.LUT UR15, UR15, 0x6000, URZ, 0xc0, !UPT ;  /* 0x000060000f0f7892 */ /* 0x000fe2000f8ec0ff */
[----:B------:R-:W-:Y:S01]  /*1aa0*/  NOP ;  /* 0x0000000000007918 */ /* 0x000fe20000000000 */
[----:B------:R-:W-:Y:S02]  /*1ab0*/  ULOP3.LUT UR16, UR16, 0x30, URZ, 0xc0, !UPT ;  /* 0x0000003010107892 */ /* 0x000fe4000f8ec0ff */
[----:B------:R-:W-:Y:S02]  /*1ac0*/  ULOP3.LUT UR15, UR15, 0x10b8, URZ, 0xfc, !UPT ;  /* 0x000010b80f0f7892 */ /* 0x000fe4000f8efcff */
[----:B------:R-:W-:Y:S02]  /*1ad0*/  UISETP.NE.AND UP0, UPT, UR11, 0x37, UPT ;  /* 0x000000370b00788c */ /* 0x000fe4000bf05270 */
[----:B------:R-:W-:Y:S01]  /*1ae0*/  UPRMT UR29, UR16, 0x5410, UR15 ;  /* 0x00005410101d7896 */ /* 0x000fe2000800000f */
[----:B------:R-:W-:Y:S01]  /*1af0*/  UMOV UR28, URZ ;  /* 0x000000ff001c7c82 */ /* 0x000fe20008000000 */
[----:B------:R-:W-:Y:S01]  /*1b00*/  UMOV UR23, 0x40004040 ;  /* 0x4000404000177882 */ /* 0x000fe20000000000 */
[----:B------:R-:W-:Y:S01]  /*1b10*/  UMOV UR21, 0x40004040 ;  /* 0x4000404000157882 */ /* 0x000fe20000000000 */
[----:B------:R-:W-:Y:S01]  /*1b20*/  UMOV UR27, 0x40004040 ;  /* 0x40004040001b7882 */ /* 0x000fe20000000000 */
[----:B------:R-:W-:Y:S01]  /*1b30*/  UMOV UR25, 0x40004040 ;  /* 0x4000404000197882 */ /* 0x000fe20000000000 */
[----:B------:R-:W-:Y:S01]  /*1b40*/  UMOV UR33, 0x40004040 ;  /* 0x4000404000217882 */ /* 0x000fe20000000000 */
[----:B-1----:R-:W-:Y:S01]  /*1b50*/  R2UR UR22, R5 ;  /* 0x00000000051672ca */ /* 0x002fe200000e0000 */
[----:B------:R-:W-:Y:S01]  /*1b60*/  UMOV UR31, 0x40004040 ;  /* 0x40004040001f7882 */ /* 0x000fe20000000000 */
[----:B--2---:R-:W-:Y:S01]  /*1b70*/  R2UR UR20, R7 ;  /* 0x00000000071472ca */ /* 0x004fe200000e0000 */
[----:B------:R-:W-:Y:S01]  /*1b80*/  UMOV UR37, 0x40004040 ;  /* 0x4000404000257882 */ /* 0x000fe20000000000 */
[----:B------:R-:W-:Y:S01]  /*1b90*/  UMOV UR35, 0x40004040 ;  /* 0x4000404000237882 */ /* 0x000fe20000000000 */
[----:B------:R-:W-:Y:S08]  /*1ba0*/  UMOV UR8, 0x3 ;  /* 0x0000000300087882 */ /* 0x000ff00000000000 */
[----:B------:R-:W-:Y:S02]  /*1bb0*/  UIADD3 UR26, UPT, UPT, UR22, 0x2, URZ ;  /* 0x00000002161a7890 */ /* 0x000fe4000fffe0ff */
[----:B------:R-:W-:Y:S01]  /*1bc0*/  UIADD3 UR24, UPT, UPT, UR20, 0x2, URZ ;  /* 0x0000000214187890 */ /* 0x000fe2000fffe0ff */
[----:B------:R1:W-:Y:S01]  /*1bd0*/  UTCQMMA.2CTA gdesc[UR22], gdesc[UR20], tmem[UR13], tmem[UR28], idesc[UR29], tmem[UR4], UPT ;  /* 0x00041c1416007dea */ /* 0x0003e2000ba0030d */
        /* <DEDUP_REMOVED lines=8> */
[----:B------:R-:W-:Y:S05]  /*1c60*/  BRA.U UP0, `(.L_x_33) ;  /* 0x00000001000c7547 */ /* 0x000fea000b800000 */
[----:B-1----:R-:W-:Y:S02]  /*1c70*/  UMOV UR8, 0x3 ;  /* 0x0000000300087882 */ /* 0x002fe40000000000 */
[----:B------:R2:W-:Y:S01]  /*1c80*/  UTCBAR.2CTA.MULTICAST [UR12], URZ, UR8 ;  /* 0x000000ff0c0073e9 */ /* 0x0005e20008200808 */
[----:B------:R-:W-:Y:S02]  /*1c90*/  NOP ;  /* 0x0000000000007918 */ /* 0x000fe40000000000 */
.L_x_33:
[----:B------:R-:W-:Y:S02]  /*1ca0*/  UISETP.NE.AND UP0, UPT, UR10, 0x5, UPT ;  /* 0x000000050a00788c */ /* 0x000fe4000bf05270 */
[----:B------:R-:W-:Y:S02]  /*1cb0*/  UIADD3 UR10, UPT, UPT, UR10, 0x1, URZ ;  /* 0x000000010a0a7890 */ /* 0x000fe4000fffe0ff */
[----:B------:R-:W-:Y:S02]  /*1cc0*/  UIADD3 UR17, UPT, UPT, UR17, 0x2, URZ ;  /* 0x0000000211117890 */ /* 0x000fe4000fffe0ff */
[----:B-1----:R-:W-:Y:S02]  /*1cd0*/  USEL UR14, UR10, URZ, UP0 ;  /* 0x000000ff0a0e7287 */ /* 0x002fe40008000000 */
[----:B------:R-:W-:Y:S04]  /*1ce0*/  UISETP.NE.AND UP0, UPT, UR17, 0x38, UPT ;  /* 0x000000381100788c */ /* 0x000fe8000bf05270 */
[----:B------:R-:W-:Y:S04]  /*1cf0*/  ISETP.NE.AND P1, PT, RZ, UR14, PT ;  /* 0x0000000eff007c0c */ /* 0x000fe8000bf25270 */
[----:B------:R-:W-:Y:S04]  /*1d00*/  SEL R5, RZ, 0x1, P1 ;  /* 0x00000001ff057807 */ /* 0x000fe80000800000 */
[----:B------:R-:W-:Y:S01]  /*1d10*/  LOP3.LUT R6, R6, R5, RZ, 0x3c, !PT ;  /* 0x0000000506067212 */ /* 0x000fe200078e3cff */
[----:B------:R-:W-:Y:S06]  /*1d20*/  BRA.U UP0, `(.L_x_34) ;  /* 0xfffffff9002c7547 */ /* 0x000fec000b83ffff */
[----:B------:R-:W-:Y:S05]  /*1d30*/  @P0 BRA `(.L_x_35) ;  /* 0xfffffff400e00947 */ /* 0x000fea000383ffff */
.L_x_28:
[----:B------:R-:W-:-:S13]  /*1d40*/  ISETP.GE.AND P0, PT, R0, RZ, PT ;  /* 0x000000ff0000720c */ /* 0x000fda0003f06270 */
[----:B--2---:R-:W-:Y:S05]  /*1d50*/  @!P0 EXIT ;  /* 0x000000000000894d */ /* 0x004fea0003800000 */
[----:B------:R-:W-:Y:S01]  /*1d60*/  IMAD.SHL.U32 R2, R0, 0x8, RZ ;  /* 0x0000000800027824 */ /* 0x000fe200078e00ff */
[----:B------:R-:W-:-:S04]  /*1d70*/  SHF.R.U32.HI R0, RZ, 0x1, R0 ;  /* 0x00000001ff007819 */ /* 0x000fc80000011600 */
[----:B------:R-:W-:Y:S02]  /*1d80*/  LOP3.LUT R0, R0, 0x1, RZ, 0xc0, !PT ;  /* 0x0000000100007812 */ /* 0x000fe400078ec0ff */
[----:B------:R-:W-:Y:S02]  /*1d90*/  LOP3.LUT R2, R2, 0x8, RZ, 0xc0, !PT ;  /* 0x0000000802027812 */ /* 0x000fe400078ec0ff */
[----:B------:R-:W-:-:S03]  /*1da0*/  SHF.L.U32 R4, R0, 0x1f, RZ ;  /* 0x0000001f00047819 */ /* 0x000fc600000006ff */
[----:B------:R-:W-:Y:S02]  /*1db0*/  VIADD R2, R2, UR9 ;  /* 0x0000000902027c36 */ /* 0x000fe40008000000 */
[----:B------:R-:W-:-:S07]  /*1dc0*/  IMAD.MOV.U32 R5, RZ, RZ, R4 ;  /* 0x000000ffff057224 */ /* 0x000fce00078e0004 */
.L_x_36:
[----:B-1----:R1:W2:Y:S02]  /*1dd0*/  SYNCS.PHASECHK.TRANS64.TRYWAIT P0, [R2+URZ+0x334a0], R5 ;  /* 0x0334a005020075a7 */ /* 0x0022a400080011ff */
[----:B--2---:R-:W-:Y:S05]  /*1de0*/  @!P0 NANOSLEEP.SYNCS 0x989680 ;  /* 0x009896800000895d */ /* 0x004fea0003900000 */
[----:B------:R-:W2:Y:S02]  /*1df0*/  @!P0 SYNCS.PHASECHK.TRANS64 P0, [R2+URZ+0x334a0], R5 ;  /* 0x0334a005020085a7 */ /* 0x000ea400080010ff */
[----:B--2---:R-:W-:Y:S05]  /*1e00*/  @P0 EXIT ;  /* 0x000000000000094d */ /* 0x004fea0003800000 */
[----:B------:R-:W-:Y:S05]  /*1e10*/  BRA `(.L_x_36) ;  /* 0xfffffffc00ec7947 */ /* 0x000fea000383ffff */
.L_x_21:
[----:B------:R-:W-:-:S13]  /*1e20*/  ELECT P0, URZ, PT ;  /* 0x0000000000ff782f */ /* 0x000fda0003800000 */
[----:B------:R-:W-:Y:S05]  /*1e30*/  @!P0 BRA `(.L_x_23) ;  /* 0x0000000c00388947 */ /* 0x000fea0003800000 */
[----:B------:R-:W1:Y:S02]  /*1e40*/  S2R R8, SR_CTAID.X ;  /* 0x0000000000087919 */ /* 0x000e640000002500 */
[----:B-1----:R-:W-:-:S13]  /*1e50*/  ISETP.GE.U32.AND P0, PT, R8, R5, PT ;  /* 0x000000050800720c */ /* 0x002fda0003f06070 */
[----:B------:R-:W-:Y:S05]  /*1e60*/  @P0 EXIT ;  /* 0x000000000000094d */ /* 0x000fea0003800000 */
[----:B------:R-:W1:Y:S01]  /*1e70*/  LDC.64 R10, c[0x0][0x348] ;  /* 0x0000d200ff0a7b82 */ /* 0x000e620000000a00 */
[----:B------:R-:W-:Y:S01]  /*1e80*/  LOP3.LUT R0, RZ, R8, RZ, 0x33, !PT ;  /* 0x00000008ff007212 */ /* 0x000fe200078e33ff */
[----:B------:R-:W-:Y:S01]  /*1e90*/  HFMA2 R9, -RZ, RZ, 0, 0 ;  /* 0x00000000ff097431 */ /* 0x000fe200000001ff */
[----:B------:R-:W-:Y:S01]  /*1ea0*/  MOV R15, RZ ;  /* 0x000000ff000f7202 */ /* 0x000fe20000000f00 */
[----:B------:R-:W-:Y:S02]  /*1eb0*/  IMAD.MOV.U32 R7, RZ, RZ, RZ ;  /* 0x000000ffff077224 */ /* 0x000fe400078e00ff */
[----:B------:R-:W-:-:S04]  /*1ec0*/  IMAD.IADD R0, R5, 0x1, R0 ;  /* 0x0000000105007824 */ /* 0x000fc800078e0200 */
[----:B------:R-:W-:-:S04]  /*1ed0*/  IMAD.HI.U32 R6, R0, -0xf0f0f0f, RZ ;  /* 0xf0f0f0f100067827 */ /* 0x000fc800078e00ff */
[----:B------:R-:W-:Y:S01]  /*1ee0*/  IMAD.MOV.U32 R0, RZ, RZ, R8 ;  /* 0x000000ffff007224 */ /* 0x000fe200078e0008 */
[----:B------:R-:W-:-:S07]  /*1ef0*/  SHF.R.U32.HI R6, RZ, 0x7, R6 ;  /* 0x00000007ff067819 */ /* 0x000fce0000011606 */
.L_x_42:
[----:B------:R-:W-:Y:S02]  /*1f00*/  SHF.R.U32.HI R17, RZ, 0x4, R0 ;  /* 0x00000004ff117819 */ /* 0x000fe40000011600 */
[----:B------:R-:W-:-:S03]  /*1f10*/  MOV R4, 0x1f80 ;  /* 0x00001f8000047802 */ /* 0x000fc60000000f00 */
[----:B------:R-:W-:-:S04]  /*1f20*/  IMAD.HI.U32 R17, R17, 0xd79435f, RZ ;  /* 0x0d79435f11117827 */ /* 0x000fc800078e00ff */
[C---:B------:R-:W-:Y:S02]  /*1f30*/  IMAD R35, R17.reuse, -0x10, R20 ;  /* 0xfffffff011237824 */ /* 0x040fe400078e0214 */
[----:B------:R-:W-:-:S03]  /*1f40*/  IMAD R0, R17, -0x130, R0 ;  /* 0xfffffed011007824 */ /* 0x000fc600078e0200 */
[----:B------:R-:W-:Y:S02]  /*1f50*/  VIMNMX.U32 R35, PT, PT, R35, 0x10, PT ;  /* 0x0000001023237848 */ /* 0x000fe40003fe0000 */
[----:B-1----:R-:W-:Y:S02]  /*1f60*/  LOP3.LUT R12, R0, 0xffff, RZ, 0xc0, !PT ;  /* 0x0000ffff000c7812 */ /* 0x002fe400078ec0ff */
[----:B-1----:R-:W-:Y:S05]  /*1f70*/  CALL.REL.NOINC `($__internal_3_$__cuda_sm20_div_u16) ;  /* 0x0000002c00c07944 */ /* 0x002fea0003c00000 */
[----:B------:R-:W1:Y:S01]  /*1f80*/  S2R R3, SR_CgaCtaId ;  /* 0x0000000000037919 */ /* 0x000e620000008800 */
[----:B------:R-:W-:Y:S01]  /*1f90*/  PRMT R35, R35, 0x9910, RZ ;  /* 0x0000991023237816 */ /* 0x000fe200000000ff */
[----:B------:R-:W-:Y:S01]  /*1fa0*/  HFMA2 R12, -RZ, RZ, 0, 1.52587890625e-05 ;  /* 0x00000100ff0c7431 */ /* 0x000fe200000001ff */
[----:B------:R-:W-:Y:S01]  /*1fb0*/  PRMT R2, R36, 0x9910, RZ ;  /* 0x0000991024027816 */ /* 0x000fe200000000ff */
[----:B------:R-:W-:-:S04]  /*1fc0*/  IMAD.MOV.U32 R13, RZ, RZ, RZ ;  /* 0x000000ffff0d7224 */ /* 0x000fc800078e00ff */
[----:B------:R-:W-:-:S04]  /*1fd0*/  IMAD R2, R35, R2, RZ ;  /* 0x0000000223027224 */ /* 0x000fc800078e02ff */
[----:B------:R-:W-:-:S05]  /*1fe0*/  IMAD.MOV R2, RZ, RZ, -R2 ;  /* 0x000000ffff027224 */ /* 0x000fca00078e0a02 */
[----:B------:R-:W-:Y:S02]  /*1ff0*/  PRMT R5, R2, 0x7710, RZ ;  /* 0x0000771002057816 */ /* 0x000fe400000000ff */
[----:B------:R-:W-:-:S03]  /*2000*/  MOV R2, 0x400 ;  /* 0x0000040000027802 */ /* 0x000fc60000000f00 */
[----:B------:R-:W-:Y:S01]  /*2010*/  IMAD.IADD R16, R0, 0x1, R5 ;  /* 0x0000000100107824 */ /* 0x000fe200078e0205 */
[----:B------:R-:W-:-:S04]  /*2020*/  LOP3.LUT R0, R36, 0xffff, RZ, 0xc0, !PT ;  /* 0x0000ffff24007812 */ /* 0x000fc800078ec0ff */
[----:B------:R-:W-:Y:S01]  /*2030*/  LOP3.LUT R16, R16, 0xffff, RZ, 0xc0, !PT ;  /* 0x0000ffff10107812 */ /* 0x000fe200078ec0ff */
[----:B------:R-:W-:-:S03]  /*2040*/  IMAD R0, R0, 0xe0, RZ ;  /* 0x000000e000007824 */ /* 0x000fc600078e02ff */
[----:B------:R-:W-:Y:S01]  /*2050*/  LEA R16, R17, R16, 0x4 ;  /* 0x0000001011107211 */ /* 0x000fe200078e20ff */
[C---:B-1----:R-:W-:Y:S01]  /*2060*/  IMAD R14, R3.reuse, 0x70, R0 ;  /* 0x00000070030e7824 */ /* 0x042fe200078e0200 */
[----:B------:R-:W-:Y:S02]  /*2070*/  LEA R2, R3, R2, 0x18 ;  /* 0x0000000203027211 */ /* 0x000fe400078ec0ff */
[----:B------:R-:W-:-:S03]  /*2080*/  SHF.L.U32 R16, R16, 0x7, RZ ;  /* 0x0000000710107819 */ /* 0x000fc600000006ff */
[----:B------:R-:W-:-:S07]  /*2090*/  VIADD R18, R2, 0x33400 ;  /* 0x0003340002127836 */ /* 0x000fce0000000000 */
.L_x_41:
[----:B------:R-:W-:Y:S01]  /*20a0*/  LOP3.LUT R3, R15, 0x1, RZ, 0x3c, !PT ;  /* 0x000000010f037812 */ /* 0x000fe200078e3cff */
[----:B------:R-:W-:Y:S01]  /*20b0*/  IMAD R17, R7, 0x8, R18 ;  /* 0x0000000807117824 */ /* 0x000fe200078e0212 */
[----:B------:R-:W-:Y:S05]  /*20c0*/  YIELD ;  /* 0x0000000000007946 */ /* 0x000fea0003800000 */
[----:B------:R-:W-:Y:S01]  /*20d0*/  SHF.L.U32 R4, R3, 0x1f, RZ ;  /* 0x0000001f03047819 */ /* 0x000fe200000006ff */
[----:B-1----:R-:W1:Y:S01]  /*20e0*/  S2R R5, SR_CgaCtaId ;  /* 0x0000000000057919 */ /* 0x002e620000008800 */
[----:B------:R-:W-:Y:S02]  /*20f0*/  IMAD R3, R7, 0x4000, R2 ;  /* 0x0000400007037824 */ /* 0x000fe400078e0202 */
[----:B------:R-:W2:Y:S02]  /*2100*/  SYNCS.PHASECHK.TRANS64.TRYWAIT P0, [R17+URZ+0x30], R4 ;  /* 0x00003004110075a7 */ /* 0x000ea400080011ff */
[----:B-12---:R-:W-:Y:S05]  /*2110*/  @!P0 BRA `(.L_x_37) ;  /* 0x0000002800ac8947 */ /* 0x006fea0003800000 */
.L_x_82:
[----:B------:R-:W-:Y:S01]  /*2120*/  R2UR UR12, R3 ;  /* 0x00000000030c72ca */ /* 0x000fe200000e0000 */
[----:B------:R-:W-:Y:S01]  /*2130*/  UMOV UR20, 0x0 ;  /* 0x0000000000147882 */ /* 0x000fe20000000000 */
[C---:B------:R-:W-:Y:S01]  /*2140*/  IADD3 R22, P1, PT, R10.reuse, 0xc0, RZ ;  /* 0x000000c00a167810 */ /* 0x040fe20007f3e0ff */
[----:B------:R-:W-:Y:S01]  /*2150*/  UMOV UR21, 0x10000000 ;  /* 0x1000000000157882 */ /* 0x000fe20000000000 */
[----:B------:R-:W-:Y:S01]  /*2160*/  ISETP.NE.AND P0, PT, R7, 0x5, PT ;  /* 0x000000050700780c */ /* 0x000fe20003f05270 */
[----:B------:R-:W-:Y:S01]  /*2170*/  IMAD R3, R5, 0x70, R0 ;  /* 0x0000007005037824 */ /* 0x000fe200078e0200 */
[----:B------:R-:W-:Y:S01]  /*2180*/  IADD3 R24, P2, PT, R10, 0x40, RZ ;  /* 0x000000400a187810 */ /* 0x000fe20007f5e0ff */
[--C-:B-1----:R-:W-:Y:S01]  /*2190*/  IMAD.X R23, RZ, RZ, R11.reuse, P1 ;  /* 0x000000ffff177224 */ /* 0x102fe200008e060b */
[----:B------:R-:W-:Y:S01]  /*21a0*/  R2UR UR14, R12 ;  /* 0x000000000c0e72ca */ /* 0x000fe200000e0000 */
[--C-:B------:R-:W-:Y:S01]  /*21b0*/  IMAD R4, R7, 0x3800, R2.reuse ;  /* 0x0000380007047824 */ /* 0x100fe200078e0202 */
[----:B------:R-:W-:Y:S01]  /*21c0*/  R2UR UR13, R17 ;  /* 0x00000000110d72ca */ /* 0x000fe200000e0000 */
[----:B------:R-:W-:Y:S01]  /*21d0*/  IMAD.X R25, RZ, RZ, R11, P2 ;  /* 0x000000ffff197224 */ /* 0x000fe200010e060b */
[----:B------:R-:W-:Y:S01]  /*21e0*/  R2UR UR28, R24 ;  /* 0x00000000181c72ca */ /* 0x000fe200000e0000 */
[----:B------:R-:W1:Y:S01]  /*21f0*/  LDCU.64 UR6, c[0x0][0x348] ;  /* 0x00006900ff0677ac */ /* 0x000e620008000a00 */
[----:B------:R-:W-:Y:S01]  /*2200*/  R2UR UR16, R4 ;  /* 0x00000000041072ca */ /* 0x000fe200000e0000 */
[--C-:B------:R-:W-:Y:S01]  /*2210*/  IMAD R21, R7, 0x200, R2.reuse ;  /* 0x0000020007157824 */ /* 0x100fe200078e0202 */
[----:B------:R-:W-:Y:S01]  /*2220*/  R2UR UR29, R25 ;  /* 0x00000000191d72ca */ /* 0x000fe200000e0000 */
[----:B------:R-:W-:Y:S01]  /*2230*/  UIADD3 UR12, UPT, UPT, UR12, 0x4000, URZ ;  /* 0x000040000c0c7890 */ /* 0x000fe2000fffe0ff */
[----:B------:R-:W-:Y:S01]  /*2240*/  R2UR UR15, R16 ;  /* 0x00000000100f72ca */ /* 0x000fe200000e0000 */
[----:B------:R-:W-:Y:S01]  /*2250*/  IMAD R26, R7, 0x400, R2 ;  /* 0x00000400071a7824 */ /* 0x000fe200078e0202 */
[----:B------:R-:W-:Y:S01]  /*2260*/  R2UR UR8, R21 ;  /* 0x00000000150872ca */ /* 0x000fe200000e0000 */
[----:B------:R-:W-:Y:S01]  /*2270*/  UIADD3 UR14, UPT, UPT, UR14, -0x100, URZ ;  /* 0xffffff000e0e7890 */ /* 0x000fe2000fffe0ff */
[----:B------:R-:W-:Y:S01]  /*2280*/  R2UR UR26, R22 ;  /* 0x00000000161a72ca */ /* 0x000fe200000e0000 */
[----:B------:R-:W-:Y:S01]  /*2290*/  UMOV UR17, UR13 ;  /* 0x0000000d00117c82 */ /* 0x000fe20008000000 */
[----:B------:R-:W-:Y:S01]  /*22a0*/  R2UR UR27, R23 ;  /* 0x00000000171b72ca */ /* 0x000fe200000e0000 */
[----:B------:R-:W-:Y:S01]  /*22b0*/  VIADD R5, R7, 0x1 ;  /* 0x0000000107057836 */ /* 0x000fe20000000000 */
[----:B------:R-:W-:Y:S01]  /*22c0*/  R2UR UR19, R3 ;  /* 0x00000000031372ca */ /* 0x000fe200000e0000 */
[----:B------:R-:W-:Y:S01]  /*22d0*/  UIADD3 UR16, UPT, UPT, UR16, 0x1c000, URZ ;  /* 0x0001c00010107890 */ /* 0x000fe2000fffe0ff */
[----:B------:R-:W-:Y:S01]  /*22e0*/  R2UR UR4, R26 ;  /* 0x000000001a0472ca */ /* 0x000fe200000e0000 */
[----:B------:R-:W-:Y:S01]  /*22f0*/  UMOV UR18, UR14 ;  /* 0x0000000e00127c82 */ /* 0x000fe20008000000 */
[----:B------:R-:W-:Y:S01]  /*2300*/  R2UR UR11, R13 ;  /* 0x000000000d0b72ca */ /* 0x000fe200000e0000 */
[----:B------:R2:W-:Y:S01]  /*2310*/  UTMALDG.2D [UR12], [UR28], desc[UR20] ;  /* 0x0000140c1c0075b4 */ /* 0x0005e20008009000 */
[----:B-1----:R-:W-:Y:S01]  /*2320*/  UIADD3 UR24, UP1, UPT, UR6, 0x140, URZ ;  /* 0x0000014006187890 */ /* 0x002fe2000ff3e0ff */
[----:B------:R-:W-:Y:S01]  /*2330*/  SEL R5, R5, RZ, P0 ;  /* 0x000000ff05057207 */ /* 0x000fe20000000000 */
[----:B------:R-:W-:Y:S01]  /*2340*/  UIADD3 UR8, UPT, UPT, UR8, 0x31000, URZ ;  /* 0x0003100008087890 */ /* 0x000fe2000fffe0ff */
[----:B------:R-:W-:Y:S01]  /*2350*/  IMAD.MOV.U32 R26, RZ, RZ, 0x7d80 ;  /* 0x00007d80ff1a7424 */ /* 0x000fe200078e00ff */
[----:B------:R-:W-:Y:S01]  /*2360*/  UIADD3.X UR25, UPT, UPT, URZ, UR7, URZ, UP1, !UPT ;  /* 0x00000007ff197290 */ /* 0x000fe20008ffe4ff */
[C---:B------:R-:W-:Y:S01]  /*2370*/  ISETP.NE.AND P0, PT, R5.reuse, RZ, PT ;  /* 0x000000ff0500720c */ /* 0x040fe20003f05270 */
[----:B------:R-:W-:Y:S01]  /*2380*/  UIADD3 UR22, UP0, UPT, UR6, 0x1c0, URZ ;  /* 0x000001c006167890 */ /* 0x000fe2000ff1e0ff */
[----:B------:R2:W-:Y:S01]  /*2390*/  UTMALDG.2D [UR16], [UR26], desc[UR20] ;  /* 0x000014101a0075b4 */ /* 0x0005e20008009000 */
[----:B------:R-:W-:Y:S01]  /*23a0*/  R2UR UR6, R0 ;  /* 0x00000000000672ca */ /* 0x000fe200000e0000 */
[----:B------:R-:W-:Y:S01]  /*23b0*/  UMOV UR10, UR15 ;  /* 0x0000000f000a7c82 */ /* 0x000fe20008000000 */
[----:B------:R-:W-:Y:S01]  /*23c0*/  UMOV UR9, UR13 ;  /* 0x0000000d00097c82 */ /* 0x000fe20008000000 */
[----:B------:R-:W-:Y:S01]  /*23d0*/  UIADD3 UR4, UPT, UPT, UR4, 0x31c00, URZ ;  /* 0x00031c0004047890 */ /* 0x000fe2000fffe0ff */
[----:B------:R-:W-:Y:S01]  /*23e0*/  SEL R30, RZ, 0x1, P0 ;  /* 0x00000001ff1e7807 */ /* 0x000fe20000000000 */
[----:B------:R-:W-:Y:S01]  /*23f0*/  UIADD3.X UR23, UPT, UPT, URZ, UR7, URZ, UP0, !UPT ;  /* 0x00000007ff177290 */ /* 0x000fe200087fe4ff */
[----:B------:R-:W-:Y:S01]  /*2400*/  IMAD R28, R5, 0x8, R18 ;  /* 0x00000008051c7824 */ /* 0x000fe200078e0212 */
[----:B------:R2:W-:Y:S01]  /*2410*/  UTMALDG.2D [UR8], [UR24], desc[UR20] ;  /* 0x00001408180075b4 */ /* 0x0005e20008009000 */
[----:B------:R-:W-:Y:S01]  /*2420*/  UMOV UR5, UR13 ;  /* 0x0000000d00057c82 */ /* 0x000fe20008000000 */
[----:B------:R-:W-:Y:S01]  /*2430*/  UMOV UR7, UR11 ;  /* 0x0000000b00077c82 */ /* 0x000fe20008000000 */
[----:B------:R-:W-:Y:S01]  /*2440*/  LOP3.LUT R15, R15, R30, RZ, 0x3c, !PT ;  /* 0x0000001e0f0f7212 */ /* 0x000fe200078e3cff */
[C---:B------:R-:W-:Y:S01]  /*2450*/  VIADD R7, R5.reuse, 0x1 ;  /* 0x0000000105077836 */ /* 0x040fe20000000000 */
[C---:B------:R-:W-:Y:S01]  /*2460*/  ISETP.NE.AND P0, PT, R5.reuse, 0x5, PT ;  /* 0x000000050500780c */ /* 0x040fe20003f05270 */
[--C-:B------:R-:W-:Y:S01]  /*2470*/  IMAD R4, R5, 0x3800, R2.reuse ;  /* 0x0000380005047824 */ /* 0x100fe200078e0202 */
[----:B------:R-:W-:Y:S01]  /*2480*/  LOP3.LUT R21, R15, 0x1, RZ, 0x3c, !PT ;  /* 0x000000010f157812 */ /* 0x000fe200078e3cff */
[----:B------:R2:W-:Y:S01]  /*2490*/  UTMALDG.2D [UR4], [UR22], desc[UR20] ;  /* 0x00001404160075b4 */ /* 0x0005e20008009000 */
[----:B------:R1:W-:Y:S01]  /*24a0*/  SYNCS.ARRIVE.TRANS64 RZ, [R17+URZ], R26 ;  /* 0x0000001a11ff79a7 */ /* 0x0003e200080000ff */
[----:B------:R-:W-:Y:S02]  /*24b0*/  SEL R7, R7, RZ, P0 ;  /* 0x000000ff07077207 */ /* 0x000fe40000000000 */
[----:B------:R-:W-:Y:S04]  /*24c0*/  IMAD.U32 R19, R21, -0x80000000, RZ ;  /* 0x8000000015137824 */ /* 0x000fe800078e00ff */
[----:B------:R-:W3:Y:S01]  /*24d0*/  SYNCS.PHASECHK.TRANS64.TRYWAIT P1, [R28+URZ+0x30], R19 ;  /* 0x000030131c0075a7 */ /* 0x000ee200080211ff */
[----:B-1----:R-:W-:Y:S01]  /*24e0*/  IMAD R17, R5, 0x4000, R2 ;  /* 0x0000400005117824 */ /* 0x002fe200078e0202 */
[----:B--23--:R-:W-:Y:S06]  /*24f0*/  @!P1 BRA `(.L_x_38) ;  /* 0x0000002400d09947 */ /* 0x00cfec0003800000 */
.L_x_84:
[----:B------:R-:W-:Y:S01]  /*2500*/  R2UR UR8, R17 ;  /* 0x00000000110872ca */ /* 0x000fe200000e0000 */
[----:B------:R-:W-:Y:S01]  /*2510*/  UMOV UR14, 0x0 ;  /* 0x00000000000e7882 */ /* 0x000fe20000000000 */
[----:B------:R-:W-:Y:S01]  /*2520*/  R2UR UR10, R12 ;  /* 0x000000000c0a72ca */ /* 0x000fe200000e0000 */
[----:B------:R-:W-:Y:S01]  /*2530*/  UMOV UR15, 0x10000000 ;  /* 0x10000000000f7882 */ /* 0x000fe20000000000 */
[----:B------:R-:W-:Y:S01]  /*2540*/  R2UR UR4, R4 ;  /* 0x00000000040472ca */ /* 0x000fe200000e0000 */
[C---:B------:R-:W-:Y:S01]  /*2550*/  IMAD R26, R7.reuse, 0x8, R18 ;  /* 0x00000008071a7824 */ /* 0x040fe200078e0212 */
[----:B------:R-:W-:Y:S01]  /*2560*/  R2UR UR9, R28 ;  /* 0x000000001c0972ca */ /* 0x000fe200000e0000 */
[C---:B------:R-:W-:Y:S01]  /*2570*/  VIADD R5, R7.reuse, 0x1 ;  /* 0x0000000107057836 */ /* 0x040fe20000000000 */
[----:B------:R-:W-:Y:S01]  /*2580*/  R2UR UR16, R24 ;  /* 0x00000000181072ca */ /* 0x000fe200000e0000 */
[--C-:B------:R-:W-:Y:S01]  /*2590*/  IMAD R4, R7, 0x3800, R2.reuse ;  /* 0x0000380007047824 */ /* 0x100fe200078e0202 */
[----:B------:R-:W-:Y:S02]  /*25a0*/  R2UR UR17, R25 ;  /* 0x00000000191172ca */ /* 0x000fe400000e0000 */
[----:B------:R-:W-:Y:S01]  /*25b0*/  R2UR UR11, R16 ;  /* 0x00000000100b72ca */ /* 0x000fe200000e0000 */
[----:B------:R-:W-:Y:S01]  /*25c0*/  UIADD3 UR8, UPT, UPT, UR8, 0x4000, URZ ;  /* 0x0000400008087890 */ /* 0x000fe2000fffe0ff */
[----:B------:R-:W-:Y:S01]  /*25d0*/  R2UR UR12, R22 ;  /* 0x00000000160c72ca */ /* 0x000fe200000e0000 */
[----:B------:R-:W-:Y:S01]  /*25e0*/  UIADD3 UR10, UPT, UPT, UR10, -0x80, URZ ;  /* 0xffffff800a0a7890 */ /* 0x000fe2000fffe0ff */
[----:B------:R-:W-:Y:S01]  /*25f0*/  R2UR UR13, R23 ;  /* 0x00000000170d72ca */ /* 0x000fe200000e0000 */
[----:B------:R-:W-:Y:S01]  /*2600*/  UIADD3 UR4, UPT, UPT, UR4, 0x1c000, URZ ;  /* 0x0001c00004047890 */ /* 0x000fe2000fffe0ff */
[----:B------:R-:W-:Y:S01]  /*2610*/  R2UR UR7, R3 ;  /* 0x00000000030772ca */ /* 0x000fe200000e0000 */
[----:B------:R-:W-:Y:S01]  /*2620*/  UMOV UR5, UR9 ;  /* 0x0000000900057c82 */ /* 0x000fe20008000000 */
[C---:B------:R-:W-:Y:S02]  /*2630*/  ISETP.NE.AND P0, PT, R7.reuse, RZ, PT ;  /* 0x000000ff0700720c */ /* 0x040fe40003f05270 */
[----:B------:R-:W-:Y:S02]  /*2640*/  UMOV UR6, UR10 ;  /* 0x0000000a00067c82 */ /* 0x000fe40008000000 */
[----:B------:R-:W-:Y:S01]  /*2650*/  SEL R30, RZ, 0x1, P0 ;  /* 0x00000001ff1e7807 */ /* 0x000fe20000000000 */
[----:B------:R2:W-:Y:S01]  /*2660*/  UTMALDG.2D [UR8], [UR16], desc[UR14] ;  /* 0x00000e08100075b4 */ /* 0x0005e20008009000 */
[----:B------:R-:W-:Y:S02]  /*2670*/  ISETP.NE.AND P0, PT, R7, 0x5, PT ;  /* 0x000000050700780c */ /* 0x000fe40003f05270 */
[----:B------:R-:W-:Y:S01]  /*2680*/  LOP3.LUT R17, R15, R30, RZ, 0x3c, !PT ;  /* 0x0000001e0f117212 */ /* 0x000fe200078e3cff */
[----:B------:R-:W-:Y:S01]  /*2690*/  IMAD.MOV.U32 R15, RZ, RZ, 0x7800 ;  /* 0x00007800ff0f7424 */ /* 0x000fe200078e00ff */
[----:B------:R-:W-:Y:S02]  /*26a0*/  SEL R5, R5, RZ, P0 ;  /* 0x000000ff05057207 */ /* 0x000fe40000000000 */
[----:B------:R-:W-:Y:S01]  /*26b0*/  LOP3.LUT R21, R17, 0x1, RZ, 0x3c, !PT ;  /* 0x0000000111157812 */ /* 0x000fe200078e3cff */
[----:B------:R2:W-:Y:S01]  /*26c0*/  UTMALDG.2D [UR4], [UR12], desc[UR14] ;  /* 0x00000e040c0075b4 */ /* 0x0005e20008009000 */
[----:B------:R2:W-:Y:S01]  /*26d0*/  SYNCS.ARRIVE.TRANS64 RZ, [R28+URZ], R15 ;  /* 0x0000000f1cff79a7 */ /* 0x0005e200080000ff */
[----:B------:R-:W-:Y:S02]  /*26e0*/  ISETP.NE.AND P0, PT, R5, RZ, PT ;  /* 0x000000ff0500720c */ /* 0x000fe40003f05270 */
[----:B------:R-:W-:Y:S02]  /*26f0*/  IMAD.U32 R19, R21, -0x80000000, RZ ;  /* 0x8000000015137824 */ /* 0x000fe400078e00ff */
[----:B------:R-:W-:Y:S02]  /*2700*/  IMAD R21, R7, 0x4000, R2 ;  /* 0x0000400007157824 */ /* 0x000fe400078e0202 */
[----:B------:R-:W3:Y:S02]  /*2710*/  SYNCS.PHASECHK.TRANS64.TRYWAIT P1, [R26+URZ+0x30], R19 ;  /* 0x000030131a0075a7 */ /* 0x000ee400080211ff */
[----:B--23--:R-:W-:Y:S05]  /*2720*/  @!P1 BRA `(.L_x_39) ;  /* 0x0000002400609947 */ /* 0x00cfea0003800000 */
.L_x_86:
[----:B------:R-:W-:Y:S01]  /*2730*/  R2UR UR8, R21 ;  /* 0x00000000150872ca */ /* 0x000fe200000e0000 */
[----:B------:R-:W-:Y:S01]  /*2740*/  UMOV UR14, 0x0 ;  /* 0x00000000000e7882 */ /* 0x000fe20000000000 */
[----:B------:R-:W-:Y:S01]  /*2750*/  R2UR UR4, R4 ;  /* 0x00000000040472ca */ /* 0x000fe200000e0000 */
[----:B------:R-:W-:Y:S01]  /*2760*/  UMOV UR15, 0x10000000 ;  /* 0x10000000000f7882 */ /* 0x000fe20000000000 */
[----:B------:R-:W-:Y:S01]  /*2770*/  R2UR UR9, R26 ;  /* 0x000000001a0972ca */ /* 0x000fe200000e0000 */
[----:B-1----:R-:W-:Y:S01]  /*2780*/  IMAD R28, R5, 0x8, R18 ;  /* 0x00000008051c7824 */ /* 0x002fe200078e0212 */
[----:B------:R-:W-:Y:S02]  /*2790*/  R2UR UR10, R12 ;  /* 0x000000000c0a72ca */ /* 0x000fe400000e0000 */
[----:B------:R-:W-:Y:S02]  /*27a0*/  R2UR UR16, R24 ;  /* 0x00000000181072ca */ /* 0x000fe400000e0000 */
[----:B------:R-:W-:Y:S02]  /*27b0*/  R2UR UR17, R25 ;  /* 0x00000000191172ca */ /* 0x000fe400000e0000 */
[----:B------:R-:W-:Y:S01]  /*27c0*/  R2UR UR11, R16 ;  /* 0x00000000100b72ca */ /* 0x000fe200000e0000 */
[----:B------:R-:W-:Y:S01]  /*27d0*/  UIADD3 UR8, UPT, UPT, UR8, 0x4000, URZ ;  /* 0x0000400008087890 */ /* 0x000fe2000fffe0ff */
[----:B------:R-:W-:Y:S01]  /*27e0*/  R2UR UR7, R3 ;  /* 0x00000000030772ca */ /* 0x000fe200000e0000 */
[----:B------:R-:W-:Y:S01]  /*27f0*/  UIADD3 UR4, UPT, UPT, UR4, 0x1c000, URZ ;  /* 0x0001c00004047890 */ /* 0x000fe2000fffe0ff */
[----:B------:R-:W-:Y:S01]  /*2800*/  R2UR UR12, R22 ;  /* 0x00000000160c72ca */ /* 0x000fe200000e0000 */
[----:B------:R-:W-:Y:S01]  /*2810*/  UMOV UR5, UR9 ;  /* 0x0000000900057c82 */ /* 0x000fe20008000000 */
[----:B------:R-:W-:Y:S01]  /*2820*/  R2UR UR13, R23 ;  /* 0x00000000170d72ca */ /* 0x000fe200000e0000 */
[----:B------:R-:W-:Y:S01]  /*2830*/  UMOV UR6, UR10 ;  /* 0x0000000a00067c82 */ /* 0x000fe20008000000 */
[----:B------:R-:W-:Y:S04]  /*2840*/  SEL R30, RZ, 0x1, P0 ;  /* 0x00000001ff1e7807 */ /* 0x000fe80000000000 */
[----:B------:R-:W-:Y:S01]  /*2850*/  LOP3.LUT R17, R17, R30, RZ, 0x3c, !PT ;  /* 0x0000001e11117212 */ /* 0x000fe200078e3cff */
[----:B------:R1:W-:Y:S03]  /*2860*/  UTMALDG.2D [UR8], [UR16], desc[UR14] ;  /* 0x00000e08100075b4 */ /* 0x0003e60008009000 */
[----:B------:R-:W-:Y:S03]  /*2870*/  LOP3.LUT R19, R17, 0x1, RZ, 0x3c, !PT ;  /* 0x0000000111137812 */ /* 0x000fe600078e3cff */
[----:B------:R1:W-:Y:S01]  /*2880*/  UTMALDG.2D [UR4], [UR12], desc[UR14] ;  /* 0x00000e040c0075b4 */ /* 0x0003e20008009000 */
[----:B------:R1:W-:Y:S01]  /*2890*/  SYNCS.ARRIVE.TRANS64 RZ, [R26+URZ], R15 ;  /* 0x0000000f1aff79a7 */ /* 0x0003e200080000ff */
[----:B------:R-:W-:Y:S02]  /*28a0*/  IMAD.U32 R7, R19, -0x80000000, RZ ;  /* 0x8000000013077824 */ /* 0x000fe400078e00ff */
[----:B------:R-:W-:Y:S02]  /*28b0*/  VIADD R19, R12, 0x80 ;  /* 0x000000800c137836 */ /* 0x000fe40000000000 */
[----:B------:R-:W2:Y:S02]  /*28c0*/  SYNCS.PHASECHK.TRANS64.TRYWAIT P0, [R28+URZ+0x30], R7 ;  /* 0x000030071c0075a7 */ /* 0x000ea400080011ff */
[----:B-12---:R-:W-:Y:S05]  /*28d0*/  @!P0 BRA `(.L_x_40) ;  /* 0x0000002400108947 */ /* 0x006fea0003800000 */
.L_x_88:
[----:B------:R-:W-:Y:S01]  /*28e0*/  R2UR UR16, R24 ;  /* 0x00000000181072ca */ /* 0x000fe200000e0000 */
[--C-:B------:R-:W-:Y:S01]  /*28f0*/  IMAD R4, R5, 0x4000, R2.reuse ;  /* 0x0000400005047824 */ /* 0x100fe200078e0202 */
[----:B------:R-:W-:Y:S01]  /*2900*/  R2UR UR17, R25 ;  /* 0x00000000191172ca */ /* 0x000fe200000e0000 */
[----:B------:R-:W-:Y:S01]  /*2910*/  UMOV UR14, 0x0 ;  /* 0x00000000000e7882 */ /* 0x000fe20000000000 */
[----:B------:R-:W-:Y:S01]  /*2920*/  R2UR UR10, R19 ;  /* 0x00000000130a72ca */ /* 0x000fe200000e0000 */
[----:B------:R-:W-:Y:S01]  /*2930*/  UMOV UR15, 0x10000000 ;  /* 0x10000000000f7882 */ /* 0x000fe20000000000 */
[----:B------:R-:W-:Y:S01]  /*2940*/  R2UR UR8, R4 ;  /* 0x00000000040872ca */ /* 0x000fe200000e0000 */
[C---:B------:R-:W-:Y:S01]  /*2950*/  IMAD R3, R5.reuse, 0x3800, R2 ;  /* 0x0000380005037824 */ /* 0x040fe200078e0202 */
[----:B------:R-:W-:Y:S01]  /*2960*/  R2UR UR9, R28 ;  /* 0x000000001c0972ca */ /* 0x000fe200000e0000 */
[----:B------:R-:W-:Y:S01]  /*2970*/  VIADD R4, R5, 0x1 ;  /* 0x0000000105047836 */ /* 0x000fe20000000000 */
[----:B------:R-:W-:Y:S01]  /*2980*/  R2UR UR11, R16 ;  /* 0x00000000100b72ca */ /* 0x000fe200000e0000 */
[----:B------:R-:W-:Y:S01]  /*2990*/  VIADD R12, R12, 0x200 ;  /* 0x000002000c0c7836 */ /* 0x000fe20000000000 */
[----:B------:R-:W-:Y:S01]  /*29a0*/  R2UR UR4, R3 ;  /* 0x00000000030472ca */ /* 0x000fe200000e0000 */
[----:B------:R-:W-:Y:S01]  /*29b0*/  VIADD R13, R13, 0x1 ;  /* 0x000000010d0d7836 */ /* 0x000fe20000000000 */
[----:B------:R-:W-:Y:S02]  /*29c0*/  R2UR UR12, R22 ;  /* 0x00000000160c72ca */ /* 0x000fe400000e0000 */
[----:B------:R-:W-:Y:S01]  /*29d0*/  R2UR UR13, R23 ;  /* 0x00000000170d72ca */ /* 0x000fe200000e0000 */
[----:B------:R-:W-:Y:S01]  /*29e0*/  UMOV UR6, UR10 ;  /* 0x0000000a00067c82 */ /* 0x000fe20008000000 */
[----:B------:R-:W-:Y:S01]  /*29f0*/  R2UR UR7, R14 ;  /* 0x000000000e0772ca */ /* 0x000fe200000e0000 */
[----:B------:R-:W-:Y:S01]  /*2a00*/  UIADD3 UR8, UPT, UPT, UR8, 0x4000, URZ ;  /* 0x0000400008087890 */ /* 0x000fe2000fffe0ff */
[----:B------:R-:W-:Y:S01]  /*2a10*/  ISETP.NE.AND P0, PT, R5, 0x5, PT ;  /* 0x000000050500780c */ /* 0x000fe20003f05270 */
[----:B------:R-:W-:Y:S03]  /*2a20*/  UMOV UR5, UR9 ;  /* 0x0000000900057c82 */ /* 0x000fe60008000000 */
[----:B------:R-:W-:Y:S01]  /*2a30*/  SEL R7, R4, RZ, P0 ;  /* 0x000000ff04077207 */ /* 0x000fe20000000000 */
[----:B------:R-:W-:Y:S01]  /*2a40*/  UIADD3 UR4, UPT, UPT, UR4, 0x1c000, URZ ;  /* 0x0001c00004047890 */ /* 0x000fe2000fffe0ff */
[----:B------:R-:W-:Y:S02]  /*2a50*/  ISETP.NE.AND P0, PT, R12, 0x1d00, PT ;  /* 0x00001d000c00780c */ /* 0x000fe40003f05270 */
[----:B------:R2:W-:Y:S01]  /*2a60*/  UTMALDG.2D [UR8], [UR16], desc[UR14] ;  /* 0x00000e08100075b4 */ /* 0x0005e20008009000 */
[----:B------:R-:W-:Y:S04]  /*2a70*/  ISETP.NE.AND P1, PT, R7, RZ, PT ;  /* 0x000000ff0700720c */ /* 0x000fe80003f25270 */
[----:B------:R-:W-:Y:S01]  /*2a80*/  SEL R4, RZ, 0x1, P1 ;  /* 0x00000001ff047807 */ /* 0x000fe20000800000 */
[----:B------:R2:W-:Y:S01]  /*2a90*/  UTMALDG.2D [UR4], [UR12], desc[UR14] ;  /* 0x00000e040c0075b4 */ /* 0x0005e20008009000 */
[----:B------:R3:W-:Y:S02]  /*2aa0*/  SYNCS.ARRIVE.TRANS64 RZ, [R28+URZ], R15 ;  /* 0x0000000f1cff79a7 */ /* 0x0007e400080000ff */
[----:B---3--:R-:W-:Y:S02]  /*2ab0*/  LOP3.LUT R15, R17, R4, RZ, 0x3c, !PT ;  /* 0x00000004110f7212 */ /* 0x008fe400078e3cff */
[----:B--2---:R-:W-:Y:S05]  /*2ac0*/  @P0 BRA `(.L_x_41) ;  /* 0xfffffff400740947 */ /* 0x004fea000383ffff */
[----:B------:R-:W-:-:S13]  /*2ad0*/  ISETP.NE.AND P0, PT, R9, R6, PT ;  /* 0x000000060900720c */ /* 0x000fda0003f05270 */
[----:B------:R-:W-:Y:S05]  /*2ae0*/  @!P0 EXIT ;  /* 0x000000000000894d */ /* 0x000fea0003800000 */
[----:B------:R-:W-:-:S05]  /*2af0*/  IADD3 R9, PT, PT, R9, 0x1, RZ ;  /* 0x0000000109097810 */ /* 0x000fca0007ffe0ff */
[----:B------:R-:W-:Y:S01]  /*2b00*/  IMAD R0, R9, 0x88, R8 ;  /* 0x0000008809007824 */ /* 0x000fe200078e0208 */
[----:B------:R-:W-:Y:S06]  /*2b10*/  BRA `(.L_x_42) ;  /* 0xfffffff000f87947 */ /* 0x000fec000383ffff */
.L_x_23:
[----:B------:R-:W-:-:S04]  /*2b20*/  LOP3.LUT R0, R4, 0xfffffffc, RZ, 0xc0, !PT ;  /* 0xfffffffc04007812 */ /* 0x000fc800078ec0ff */
[----:B------:R-:W-:-:S13]  /*2b30*/  ISETP.NE.AND P0, PT, R0, 0x4, PT ;  /* 0x000000040000780c */ /* 0x000fda0003f05270 */
[----:B-1----:R-:W-:Y:S05]  /*2b40*/  @P0 EXIT ;  /* 0x000000000000094d */ /* 0x002fea0003800000 */
[----:B------:R-:W1:Y:S01]  /*2b50*/  S2R R0, SR_CgaCtaId ;  /* 0x0000000000007919 */ /* 0x000e620000008800 */
[----:B------:R-:W-:-:S04]  /*2b60*/  MOV R3, 0x400 ;  /* 0x0000040000037802 */ /* 0x000fc80000000f00 */
[----:B-1----:R-:W-:-:S05]  /*2b70*/  LEA R0, R0, R3, 0x18 ;  /* 0x0000000300007211 */ /* 0x002fca00078ec0ff */
[----:B------:R-:W1:Y:S02]  /*2b80*/  LDS R2, [R0+0x334b0] ;  /* 0x0334b00000027984 */ /* 0x000e640000000800 */
[----:B-1----:R-:W-:-:S13]  /*2b90*/  ISETP.NE.AND P0, PT, R2, RZ, PT ;  /* 0x000000ff0200720c */ /* 0x002fda0003f05270 */
[----:B------:R-:W-:Y:S05]  /*2ba0*/  @!P0 BRA `(.L_x_43) ;  /* 0x0000000000048947 */ /* 0x000fea0003800000 */
[----:B------:R-:W-:Y:S05]  /*2bb0*/  BPT.TRAP 0x1 ;  /* 0x000000040000795c */ /* 0x000fea0000300000 */
.L_x_43:
[----:B------:R-:W1:Y:S01]  /*2bc0*/  S2UR UR4, SR_CTAID.X ;  /* 0x00000000000479c3 */ /* 0x000e620000002500 */
[----:B------:R-:W-:Y:S02]  /*2bd0*/  IADD3 R3, PT, PT, R4, -0x4, RZ ;  /* 0xfffffffc04037810 */ /* 0x000fe40007ffe0ff */
[----:B-1----:R-:W-:-:S13]  /*2be0*/  ISETP.LE.U32.AND P0, PT, R5, UR4, PT ;  /* 0x0000000405007c0c */ /* 0x002fda000bf03070 */
[----:B------:R-:W-:Y:S05]  /*2bf0*/  @P0 BRA `(.L_x_44) ;  /* 0x0000001800d00947 */ /* 0x000fea0003800000 */
[----:B------:R-:W-:Y:S02]  /*2c00*/  IMAD.U32 R31, RZ, RZ, UR4 ;  /* 0x00000004ff1f7e24 */ /* 0x000fe4000f8e00ff */
[----:B------:R-:W-:Y:S02]  /*2c10*/  IMAD.SHL.U32 R21, R21, 0x4, RZ ;  /* 0x0000000415157824 */ /* 0x000fe400078e00ff */
[----:B------:R-:W-:Y:S01]  /*2c20*/  IMAD.SHL.U32 R30, R3, 0x800, RZ ;  /* 0x00000800031e7824 */ /* 0x000fe200078e00ff */
[----:B------:R-:W-:Y:S01]  /*2c30*/  LOP3.LUT R22, RZ, R31, RZ, 0x33, !PT ;  /* 0x0000001fff167212 */ /* 0x000fe200078e33ff */
[C---:B------:R-:W-:Y:S01]  /*2c40*/  VIADD R27, R21.reuse, 0x1 ;  /* 0x00000001151b7836 */ /* 0x040fe20000000000 */
[--C-:B------:R-:W-:Y:S01]  /*2c50*/  SHF.R.U32.HI R29, RZ, 0x3, R21.reuse ;  /* 0x00000003ff1d7819 */ /* 0x100fe20000011615 */
[----:B------:R-:W-:Y:S01]  /*2c60*/  IMAD.MOV.U32 R23, RZ, RZ, RZ ;  /* 0x000000ffff177224 */ /* 0x000fe200078e00ff */
[----:B------:R-:W-:Y:S01]  /*2c70*/  IADD3 R25, PT, PT, R21, 0x3, RZ ;  /* 0x0000000315197810 */ /* 0x000fe20007ffe0ff */
[----:B------:R-:W-:Y:S01]  /*2c80*/  IMAD.IADD R22, R5, 0x1, R22 ;  /* 0x0000000105167824 */ /* 0x000fe200078e0216 */
[----:B------:R-:W-:Y:S01]  /*2c90*/  LOP3.LUT R2, R29, 0x3, RZ, 0xc0, !PT ;  /* 0x000000031d027812 */ /* 0x000fe200078ec0ff */
[----:B------:R-:W-:Y:S01]  /*2ca0*/  VIADD R5, R21, 0x2 ;  /* 0x0000000215057836 */ /* 0x000fe20000000000 */
[----:B------:R-:W-:Y:S01]  /*2cb0*/  PRMT R24, R31, 0x7610, R24 ;  /* 0x000076101f187816 */ /* 0x000fe20000000018 */
[----:B------:R-:W-:Y:S01]  /*2cc0*/  IMAD.HI.U32 R22, R22, -0xf0f0f0f, RZ ;  /* 0xf0f0f0f116167827 */ /* 0x000fe200078e00ff */
[----:B------:R-:W-:-:S02]  /*2cd0*/  LOP3.LUT R28, R2, 0x4, R21, 0xf8, !PT ;  /* 0x00000004021c7812 */ /* 0x000fc400078ef815 */
[C---:B------:R-:W-:Y:S02]  /*2ce0*/  LOP3.LUT R27, R2.reuse, 0x5, R27, 0x78, !PT ;  /* 0x00000005021b7812 */ /* 0x040fe400078e781b */
[----:B------:R-:W-:Y:S02]  /*2cf0*/  SHF.R.U32.HI R22, RZ, 0x7, R22 ;  /* 0x00000007ff167819 */ /* 0x000fe40000011616 */
[C---:B------:R-:W-:Y:S02]  /*2d00*/  LOP3.LUT R26, R2.reuse, 0x6, R5, 0x78, !PT ;  /* 0x00000006021a7812 */ /* 0x040fe400078e7805 */
[----:B------:R-:W-:Y:S01]  /*2d10*/  LOP3.LUT R25, R2, 0x7, R25, 0x78, !PT ;  /* 0x0000000702197812 */ /* 0x000fe200078e7819 */
[----:B------:R-:W-:Y:S01]  /*2d20*/  IMAD.MOV R22, RZ, RZ, -R22 ;  /* 0x000000ffff167224 */ /* 0x000fe200078e0a16 */
[----:B------:R-:W-:-:S07]  /*2d30*/  MOV R21, 0xffffffff ;  /* 0xffffffff00157802 */ /* 0x000fce0000000f00 */
.L_x_67:
[----:B------:R-:W-:Y:S01]  /*2d40*/  VIADD R21, R21, 0x1 ;  /* 0x0000000115157836 */ /* 0x000fe20000000000 */
[----:B------:R-:W-:Y:S05]  /*2d50*/  YIELD ;  /* 0x0000000000007946 */ /* 0x000fea0003800000 */
[----:B--2---:R-:W-:Y:S01]  /*2d60*/  IMAD.SHL.U32 R5, R21, 0x8, RZ ;  /* 0x0000000815057824 */ /* 0x004fe200078e00ff */
[----:B------:R-:W-:Y:S01]  /*2d70*/  SHF.R.U32.HI R7, RZ, 0x1, R21 ;  /* 0x00000001ff077819 */ /* 0x000fe20000011615 */
[----:B------:R-:W-:Y:S01]  /*2d80*/  VIADD R22, R22, 0x1 ;  /* 0x0000000116167836 */ /* 0x000fe20000000000 */
[----:B------:R-:W-:Y:S02]  /*2d90*/  SHF.R.U32.HI R39, RZ, 0x4, R31 ;  /* 0x00000004ff277819 */ /* 0x000fe4000001161f */
[----:B------:R-:W-:-:S02]  /*2da0*/  LOP3.LUT R5, R5, 0x8, RZ, 0xc0, !PT ;  /* 0x0000000805057812 */ /* 0x000fc400078ec0ff */
[----:B------:R-:W-:Y:S01]  /*2db0*/  LOP3.LUT R7, R7, 0x1, RZ, 0xc0, !PT ;  /* 0x0000000107077812 */ /* 0x000fe200078ec0ff */
[----:B------:R-:W-:Y:S01]  /*2dc0*/  IMAD.HI.U32 R39, R39, 0xd79435f, RZ ;  /* 0x0d79435f27277827 */ /* 0x000fe200078e00ff */
[----:B------:R-:W-:Y:S02]  /*2dd0*/  ISETP.NE.AND P1, PT, R3, RZ, PT ;  /* 0x000000ff0300720c */ /* 0x000fe40003f25270 */
[----:B------:R-:W-:Y:S01]  /*2de0*/  SHF.L.U32 R7, R7, 0x1f, RZ ;  /* 0x0000001f07077819 */ /* 0x000fe200000006ff */
[----:B------:R-:W-:Y:S01]  /*2df0*/  IMAD.IADD R2, R0, 0x1, R5 ;  /* 0x0000000100027824 */ /* 0x000fe200078e0205 */
[C---:B------:R-:W-:Y:S01]  /*2e00*/  PRMT R4, R39.reuse, 0x9910, RZ ;  /* 0x0000991027047816 */ /* 0x040fe200000000ff */
[----:B------:R-:W-:Y:S01]  /*2e10*/  IMAD R35, R39, -0x10, R20 ;  /* 0xfffffff027237824 */ /* 0x000fe200078e0214 */
[----:B------:R-:W-:Y:S01]  /*2e20*/  ISETP.NE.AND P0, PT, R22, 0x1, PT ;  /* 0x000000011600780c */ /* 0x000fe20003f05270 */
[----:B------:R-:W1:Y:S02]  /*2e30*/  SYNCS.PHASECHK.TRANS64.TRYWAIT P2, [R2+URZ+0x33490], R7 ;  /* 0x03349007020075a7 */ /* 0x000e6400080411ff */
[----:B------:R-:W-:-:S05]  /*2e40*/  IMAD R4, R4, 0x130, RZ ;  /* 0x0000013004047824 */ /* 0x000fca00078e02ff */
[----:B------:R-:W-:-:S04]  /*2e50*/  IADD3 R5, PT, PT, RZ, -R4, RZ ;  /* 0x80000004ff057210 */ /* 0x000fc80007ffe0ff */
[----:B------:R-:W-:Y:S01]  /*2e60*/  PRMT R5, R5, 0x7710, RZ ;  /* 0x0000771005057816 */ /* 0x000fe200000000ff */
[----:B-1----:R-:W-:Y:S06]  /*2e70*/  @!P2 BRA `(.L_x_45) ;  /* 0x0000001c00c4a947 */ /* 0x002fec0003800000 */
.L_x_90:
[----:B------:R-:W-:Y:S01]  /*2e80*/  NOP ;  /* 0x0000000000007918 */ /* 0x000fe20000000000 */
[----:B------:R-:W-:Y:S01]  /*2e90*/  LOP3.LUT R6, R21, 0x1, RZ, 0xc0, !PT ;  /* 0x0000000115067812 */ /* 0x000fe200078ec0ff */
[----:B------:R-:W-:Y:S01]  /*2ea0*/  IMAD.IADD R38, R5, 0x1, R24 ;  /* 0x0000000105267824 */ /* 0x000fe200078e0218 */
[----:B------:R-:W-:Y:S01]  /*2eb0*/  VIMNMX.U32 R35, PT, PT, R35, 0x10, PT ;  /* 0x0000001023237848 */ /* 0x000fe20003fe0000 */
[----:B------:R-:W-:Y:S06]  /*2ec0*/  @P1 BRA `(.L_x_46) ;  /* 0x0000000000041947 */ /* 0x000fec0003800000 */
[----:B------:R-:W-:-:S04]  /*2ed0*/  DEPBAR.LE SB0, 0x1 ;  /* 0x000080400000791a */ /* 0x000fc80000000000 */
.L_x_46:
[----:B------:R-:W-:Y:S02]  /*2ee0*/  LOP3.LUT R12, R38, 0xffff, RZ, 0xc0, !PT ;  /* 0x0000ffff260c7812 */ /* 0x000fe400078ec0ff */
[----:B------:R-:W-:Y:S02]  /*2ef0*/  MOV R4, 0x2f10 ;  /* 0x00002f1000047802 */ /* 0x000fe40000000f00 */
[----:B-1----:R-:W-:Y:S05]  /*2f00*/  CALL.REL.NOINC `($__internal_3_$__cuda_sm20_div_u16) ;  /* 0x0000001c00dc7944 */ /* 0x002fea0003c00000 */
[----:B------:R-:W-:Y:S05]  /*2f10*/  WARPSYNC.ALL ;  /* 0x0000000000007948 */ /* 0x000fea0003800000 */
[----:B------:R-:W-:Y:S01]  /*2f20*/  NOP ;  /* 0x0000000000007918 */ /* 0x000fe20000000000 */
[----:B------:R-:W-:Y:S02]  /*2f30*/  ISETP.NE.AND P1, PT, R3, RZ, PT ;  /* 0x000000ff0300720c */ /* 0x000fe40003f25270 */
[----:B------:R-:W-:Y:S01]  /*2f40*/  R2UR UR7, R6 ;  /* 0x00000000060772ca */ /* 0x000fe200000e0000 */
[----:B------:R-:W-:Y:S01]  /*2f50*/  BAR.SYNC.DEFER_BLOCKING 0x8, 0x80 ;  /* 0x0202000000007b1d */ /* 0x000fe20000010000 */
[----:B------:R-:W-:Y:S01]  /*2f60*/  IMAD R32, R23, 0x2000, R30 ;  /* 0x0000200017207824 */ /* 0x000fe200078e021e */
[----:B------:R-:W-:-:S03]  /*2f70*/  PRMT R40, R36, 0x9910, RZ ;  /* 0x0000991024287816 */ /* 0x000fc600000000ff */
[----:B------:R-:W-:-:S04]  /*2f80*/  IMAD R37, R29, 0x80, R32 ;  /* 0x000000801d257824 */ /* 0x000fc800078e0220 */
[----:B------:R-:W-:-:S03]  /*2f90*/  IMAD R33, R28, 0x10, R37 ;  /* 0x000000101c217824 */ /* 0x000fc600078e0225 */
[----:B------:R-:W-:-:S09]  /*2fa0*/  UIMAD UR7, UR7, 0xe0, URZ ;  /* 0x000000e0070778a4 */ /* 0x000fd2000f8e02ff */
[----:B------:R-:W1:Y:S01]  /*2fb0*/  LDTM.x8 R12, tmem[UR7] ;  /* 0x00000007000c79ee */ /* 0x000e6200081c0000 */
[----:B------:R-:W-:Y:S01]  /*2fc0*/  NOP ;  /* 0x0000000000007918 */ /* 0x000fe20000000000 */
[----:B-1----:R-:W1:Y:S01]  /*2fd0*/  LDTM.x8 R4, tmem[UR7+0x8] ;  /* 0x00000807000479ee */ /* 0x002e6200081c0000 */
[----:B------:R-:W-:Y:S02]  /*2fe0*/  F2FP.BF16.F32.PACK_AB R12, R13, R12 ;  /* 0x0000000c0d0c723e */ /* 0x000fe400000010ff */
[----:B------:R-:W-:Y:S02]  /*2ff0*/  F2FP.BF16.F32.PACK_AB R13, R15, R14 ;  /* 0x0000000e0f0d723e */ /* 0x000fe400000010ff */
[----:B------:R-:W-:Y:S01]  /*3000*/  F2FP.BF16.F32.PACK_AB R14, R17, R16 ;  /* 0x00000010110e723e */ /* 0x000fe200000010ff */
[C---:B------:R-:W-:Y:S01]  /*3010*/  IMAD.IADD R16, R0.reuse, 0x1, R33 ;  /* 0x0000000100107824 */ /* 0x040fe200078e0221 */
[----:B------:R-:W-:Y:S02]  /*3020*/  F2FP.BF16.F32.PACK_AB R15, R19, R18 ;  /* 0x00000012130f723e */ /* 0x000fe400000010ff */
[----:B-1----:R-:W-:Y:S01]  /*3030*/  F2FP.BF16.F32.PACK_AB R33, R7, R6 ;  /* 0x000000060721723e */ /* 0x002fe200000010ff */
[----:B------:R-:W-:Y:S01]  /*3040*/  IMAD R7, R27, 0x10, R37 ;  /* 0x000000101b077824 */ /* 0x000fe200078e0225 */
[----:B------:R-:W-:Y:S01]  /*3050*/  F2FP.BF16.F32.PACK_AB R32, R5, R4 ;  /* 0x000000040520723e */ /* 0x000fe200000010ff */
[----:B------:R1:W-:Y:S01]  /*3060*/  STS.128 [R16], R12 ;  /* 0x0000000c10007388 */ /* 0x0003e20000000c00 */
[----:B------:R-:W-:Y:S01]  /*3070*/  PRMT R5, R35, 0x9910, RZ ;  /* 0x0000991023057816 */ /* 0x000fe200000000ff */
[----:B------:R-:W-:Y:S01]  /*3080*/  NOP ;  /* 0x0000000000007918 */ /* 0x000fe20000000000 */
[----:B------:R-:W-:Y:S01]  /*3090*/  F2FP.BF16.F32.PACK_AB R34, R9, R8 ;  /* 0x000000080922723e */ /* 0x000fe200000010ff */
[----:B------:R-:W-:Y:S01]  /*30a0*/  IMAD.IADD R42, R0, 0x1, R7 ;  /* 0x00000001002a7824 */ /* 0x000fe200078e0207 */
[----:B------:R-:W-:Y:S01]  /*30b0*/  F2FP.BF16.F32.PACK_AB R35, R11, R10 ;  /* 0x0000000a0b23723e */ /* 0x000fe200000010ff */
[----:B------:R-:W-:-:S04]  /*30c0*/  IMAD R40, R40, R5, RZ ;  /* 0x0000000528287224 */ /* 0x000fc800078e02ff */
[----:B------:R2:W-:Y:S01]  /*30d0*/  STS.128 [R42], R32 ;  /* 0x000000202a007388 */ /* 0x0005e20000000c00 */
[----:B------:R-:W-:-:S05]  /*30e0*/  IMAD.MOV R40, RZ, RZ, -R40 ;  /* 0x000000ffff287224 */ /* 0x000fca00078e0a28 */
[----:B------:R-:W-:-:S05]  /*30f0*/  PRMT R41, R40, 0x7710, RZ ;  /* 0x0000771028297816 */ /* 0x000fca00000000ff */
[----:B------:R-:W-:-:S05]  /*3100*/  IMAD.IADD R38, R38, 0x1, R41 ;  /* 0x0000000126267824 */ /* 0x000fca00078e0229 */
[----:B------:R-:W-:Y:S01]  /*3110*/  LOP3.LUT R38, R38, 0xffff, RZ, 0xc0, !PT ;  /* 0x0000ffff26267812 */ /* 0x000fe200078ec0ff */
[----:B-1----:R-:W1:Y:S01]  /*3120*/  LDTM.x8 R12, tmem[UR7+0x10] ;  /* 0x00001007000c79ee */ /* 0x002e6200081c0000 */
[----:B------:R-:W-:Y:S01]  /*3130*/  NOP ;  /* 0x0000000000007918 */ /* 0x000fe20000000000 */
[----:B-1----:R-:W1:Y:S02]  /*3140*/  LDTM.x8 R4, tmem[UR7+0x18] ;  /* 0x00001807000479ee */ /* 0x002e6400081c0000 */
[----:B------:R-:W-:Y:S01]  /*3150*/  IMAD R39, R39, 0x10, R38 ;  /* 0x0000001027277824 */ /* 0x000fe200078e0226 */
[----:B--2---:R-:W-:-:S03]  /*3160*/  LOP3.LUT R32, R36, 0xffff, RZ, 0xc0, !PT ;  /* 0x0000ffff24207812 */ /* 0x004fc600078ec0ff */
[----:B------:R-:W-:Y:S02]  /*3170*/  IMAD.SHL.U32 R33, R39, 0x80, RZ ;  /* 0x0000008027217824 */ /* 0x000fe400078e00ff */
[----:B------:R-:W-:Y:S01]  /*3180*/  IMAD R32, R32, 0xe0, RZ ;  /* 0x000000e020207824 */ /* 0x000fe200078e02ff */
[----:B------:R-:W-:Y:S02]  /*3190*/  F2FP.BF16.F32.PACK_AB R12, R13, R12 ;  /* 0x0000000c0d0c723e */ /* 0x000fe400000010ff */
[----:B------:R-:W-:Y:S02]  /*31a0*/  F2FP.BF16.F32.PACK_AB R13, R15, R14 ;  /* 0x0000000e0f0d723e */ /* 0x000fe400000010ff */
[----:B------:R-:W-:Y:S01]  /*31b0*/  F2FP.BF16.F32.PACK_AB R14, R17, R16 ;  /* 0x00000010110e723e */ /* 0x000fe200000010ff */
[--C-:B------:R-:W-:Y:S01]  /*31c0*/  IMAD R17, R26, 0x10, R37.reuse ;  /* 0x000000101a117824 */ /* 0x100fe200078e0225 */
[----:B------:R-:W-:Y:S01]  /*31d0*/  F2FP.BF16.F32.PACK_AB R15, R19, R18 ;  /* 0x00000012130f723e */ /* 0x000fe200000010ff */
[----:B------:R-:W-:Y:S01]  /*31e0*/  IMAD R37, R25, 0x10, R37 ;  /* 0x0000001019257824 */ /* 0x000fe200078e0225 */
[----:B-1----:R-:W-:Y:S01]  /*31f0*/  F2FP.BF16.F32.PACK_AB R4, R5, R4 ;  /* 0x000000040504723e */ /* 0x002fe200000010ff */
[C---:B------:R-:W-:Y:S01]  /*3200*/  IMAD.IADD R17, R0.reuse, 0x1, R17 ;  /* 0x0000000100117824 */ /* 0x040fe200078e0211 */
[----:B------:R-:W-:Y:S01]  /*3210*/  F2FP.BF16.F32.PACK_AB R5, R7, R6 ;  /* 0x000000060705723e */ /* 0x000fe200000010ff */
[----:B------:R-:W-:Y:S01]  /*3220*/  IMAD.IADD R37, R0, 0x1, R37 ;  /* 0x0000000100257824 */ /* 0x000fe200078e0225 */
[----:B------:R-:W-:-:S02]  /*3230*/  F2FP.BF16.F32.PACK_AB R6, R9, R8 ;  /* 0x000000080906723e */ /* 0x000fc400000010ff */
[----:B------:R-:W-:Y:S01]  /*3240*/  F2FP.BF16.F32.PACK_AB R7, R11, R10 ;  /* 0x0000000a0b07723e */ /* 0x000fe200000010ff */
[----:B------:R1:W-:Y:S01]  /*3250*/  STS.128 [R17], R12 ;  /* 0x0000000c11007388 */ /* 0x0003e20000000c00 */
[----:B------:R-:W-:-:S03]  /*3260*/  NOP ;  /* 0x0000000000007918 */ /* 0x000fc60000000000 */
[----:B------:R1:W-:Y:S01]  /*3270*/  STS.128 [R37], R4 ;  /* 0x0000000425007388 */ /* 0x0003e20000000c00 */
[----:B------:R2:W-:Y:S06]  /*3280*/  MEMBAR.ALL.CTA ;  /* 0x0000000000007992 */ /* 0x0005ec0000008000 */
[----:B--2---:R-:W2:Y:S02]  /*3290*/  FENCE.VIEW.ASYNC.S ;  /* 0x00000000000073c6 */ /* 0x004ea40000000000 */
[----:B--2---:R-:W-:Y:S06]  /*32a0*/  BAR.SYNC.DEFER_BLOCKING 0x8, 0x80 ;  /* 0x0202000000007b1d */ /* 0x004fec0000010000 */
[----:B------:R-:W-:Y:S05]  /*32b0*/  @P1 BRA `(.L_x_47) ;  /* 0x0000000000381947 */ /* 0x000fea0003800000 */
[----:B------:R-:W-:Y:S01]  /*32c0*/  ELECT P2, URZ, PT ;  /* 0x0000000000ff782f */ /* 0x000fe20003840000 */
[----:B------:R-:W-:-:S12]  /*32d0*/  BSSY.RECONVERGENT B0, `(.L_x_47) ;  /* 0x000000c000007945 */ /* 0x000fd80003800200 */
[----:B------:R-:W-:Y:S05]  /*32e0*/  @!P2 BRA `(.L_x_48) ;  /* 0x000000000028a947 */ /* 0x000fea0003800000 */
[----:B------:R-:W2:Y:S01]  /*32f0*/  LDCU.64 UR8, c[0x0][0x348] ;  /* 0x00006900ff0877ac */ /* 0x000ea20008000a00 */
[----:B------:R-:W-:Y:S02]  /*3300*/  R2UR UR10, R23 ;  /* 0x00000000170a72ca */ /* 0x000fe400000e0000 */
[----:B------:R-:W-:Y:S02]  /*3310*/  R2UR UR4, R0 ;  /* 0x00000000000472ca */ /* 0x000fe400000e0000 */
[----:B------:R-:W-:Y:S02]  /*3320*/  R2UR UR5, R32 ;  /* 0x00000000200572ca */ /* 0x000fe400000e0000 */
[----:B------:R-:W-:-:S09]  /*3330*/  R2UR UR6, R33 ;  /* 0x00000000210672ca */ /* 0x000fd200000e0000 */
[----:B------:R-:W-:Y:S02]  /*3340*/  ULEA UR4, UR10, UR4, 0xd ;  /* 0x000000040a047291 */ /* 0x000fe4000f8e68ff */
[----:B--2---:R-:W-:-:S04]  /*3350*/  UIADD3 UR8, UP0, UPT, UR8, 0x240, URZ ;  /* 0x0000024008087890 */ /* 0x004fc8000ff1e0ff */
[----:B------:R-:W-:-:S09]  /*3360*/  UIADD3.X UR9, UPT, UPT, URZ, UR9, URZ, UP0, !UPT ;  /* 0x00000009ff097290 */ /* 0x000fd200087fe4ff */
[----:B------:R2:W-:Y:S02]  /*3370*/  UTMASTG.2D [UR4], [UR8] ;  /* 0x00000004080073b5 */ /* 0x0005e40008008000 */
[----:B--2---:R0:W-:Y:S02]  /*3380*/  UTMACMDFLUSH ;  /* 0x00000000000079b7 */ /* 0x0041e40000000000 */
.L_x_48:
[----:B------:R-:W-:Y:S05]  /*3390*/  BSYNC.RECONVERGENT B0 ;  /* 0x0000000000007941 */ /* 0x000fea0003800200 */
.L_x_47:
[----:B------:R-:W-:Y:S05]  /*33a0*/  @P1 BRA `(.L_x_49) ;  /* 0x0000000000041947 */ /* 0x000fea0003800000 */
[----:B------:R-:W-:-:S04]  /*33b0*/  DEPBAR.LE SB0, 0x1 ;  /* 0x000080400000791a */ /* 0x000fc80000000000 */
.L_x_49:
[----:B------:R-:W-:Y:S01]  /*33c0*/  BAR.SYNC.DEFER_BLOCKING 0x8, 0x80 ;  /* 0x0202000000007b1d */ /* 0x000fe20000010000 */
[----:B------:R-:W-:-:S04]  /*33d0*/  LOP3.LUT R53, R23, 0x1, RZ, 0xc0, !PT ;  /* 0x0000000117357812 */ /* 0x000fc800078ec0ff */
[----:B------:R-:W-:Y:S01]  /*33e0*/  LOP3.LUT R23, R53, 0x1, RZ, 0x3c, !PT ;  /* 0x0000000135177812 */ /* 0x000fe200078e3cff */
[----:B-1----:R-:W1:Y:S04]  /*33f0*/  LDTM.x8 R12, tmem[UR7+0x20] ;  /* 0x00002007000c79ee */ /* 0x002e6800081c0000 */
[C---:B------:R-:W-:Y:S02]  /*3400*/  IMAD R34, R23.reuse, 0x2000, R30 ;  /* 0x0000200017227824 */ /* 0x040fe400078e021e */
[----:B------:R-:W-:Y:S02]  /*3410*/  IMAD R50, R23, 0x2000, R0 ;  /* 0x0000200017327824 */ /* 0x000fe400078e0200 */
[----:B------:R-:W-:-:S04]  /*3420*/  IMAD R34, R29, 0x80, R34 ;  /* 0x000000801d227824 */ /* 0x000fc800078e0222 */
[--C-:B------:R-:W-:Y:S02]  /*3430*/  IMAD R37, R28, 0x10, R34.reuse ;  /* 0x000000101c257824 */ /* 0x100fe400078e0222 */
[--C-:B------:R-:W-:Y:S02]  /*3440*/  IMAD R35, R27, 0x10, R34.reuse ;  /* 0x000000101b237824 */ /* 0x100fe400078e0222 */
[C---:B------:R-:W-:Y:S01]  /*3450*/  IMAD.IADD R37, R0.reuse, 0x1, R37 ;  /* 0x0000000100257824 */ /* 0x040fe200078e0225 */
[----:B------:R-:W-:Y:S01]  /*3460*/  NOP ;  /* 0x0000000000007918 */ /* 0x000fe20000000000 */
[----:B-1----:R-:W1:Y:S01]  /*3470*/  LDTM.x8 R4, tmem[UR7+0x28] ;  /* 0x00002807000479ee */ /* 0x002e6200081c0000 */
[----:B------:R-:W-:Y:S02]  /*3480*/  IMAD.IADD R35, R0, 0x1, R35 ;  /* 0x0000000100237824 */ /* 0x000fe400078e0223 */
[--C-:B------:R-:W-:Y:S02]  /*3490*/  IMAD R39, R26, 0x10, R34.reuse ;  /* 0x000000101a277824 */ /* 0x100fe400078e0222 */
[----:B------:R-:W-:Y:S01]  /*34a0*/  IMAD R51, R25, 0x10, R34 ;  /* 0x0000001019337824 */ /* 0x000fe200078e0222 */
[----:B------:R-:W-:Y:S01]  /*34b0*/  F2FP.BF16.F32.PACK_AB R44, R13, R12 ;  /* 0x0000000c0d2c723e */ /* 0x000fe200000010ff */
[C---:B------:R-:W-:Y:S01]  /*34c0*/  IMAD.IADD R39, R0.reuse, 0x1, R39 ;  /* 0x0000000100277824 */ /* 0x040fe200078e0227 */
[----:B------:R-:W-:Y:S01]  /*34d0*/  F2FP.BF16.F32.PACK_AB R45, R15, R14 ;  /* 0x0000000e0f2d723e */ /* 0x000fe200000010ff */
[----:B------:R-:W-:Y:S01]  /*34e0*/  IMAD.IADD R51, R0, 0x1, R51 ;  /* 0x0000000100337824 */ /* 0x000fe200078e0233 */
[----:B------:R-:W-:-:S02]  /*34f0*/  F2FP.BF16.F32.PACK_AB R46, R17, R16 ;  /* 0x00000010112e723e */ /* 0x000fc400000010ff */
[----:B------:R-:W-:-:S05]  /*3500*/  F2FP.BF16.F32.PACK_AB R47, R19, R18 ;  /* 0x00000012132f723e */ /* 0x000fca00000010ff */
[----:B------:R2:W-:Y:S01]  /*3510*/  STS.128 [R37], R44 ;  /* 0x0000002c25007388 */ /* 0x0005e20000000c00 */
[----:B------:R-:W-:Y:S01]  /*3520*/  NOP ;  /* 0x0000000000007918 */ /* 0x000fe20000000000 */
[----:B-1----:R-:W1:Y:S01]  /*3530*/  LDTM.x8 R12, tmem[UR7+0x30] ;  /* 0x00003007000c79ee */ /* 0x002e6200081c0000 */
[----:B------:R-:W-:Y:S02]  /*3540*/  F2FP.BF16.F32.PACK_AB R40, R5, R4 ;  /* 0x000000040528723e */ /* 0x000fe400000010ff */
[----:B------:R-:W-:Y:S02]  /*3550*/  F2FP.BF16.F32.PACK_AB R41, R7, R6 ;  /* 0x000000060729723e */ /* 0x000fe400000010ff */
[----:B------:R-:W-:Y:S02]  /*3560*/  F2FP.BF16.F32.PACK_AB R42, R9, R8 ;  /* 0x00000008092a723e */ /* 0x000fe400000010ff */
        /* <DEDUP_REMOVED lines=10> */
[----:B-1----:R-:W-:Y:S02]  /*3610*/  F2FP.BF16.F32.PACK_AB R4, R5, R4 ;  /* 0x000000040504723e */ /* 0x002fe400000010ff */
[----:B------:R-:W-:Y:S02]  /*3620*/  F2FP.BF16.F32.PACK_AB R5, R7, R6 ;  /* 0x000000060705723e */ /* 0x000fe400000010ff */
[----:B------:R-:W-:Y:S02]  /*3630*/  F2FP.BF16.F32.PACK_AB R6, R9, R8 ;  /* 0x000000080906723e */ /* 0x000fe400000010ff */
[----:B------:R-:W-:-:S05]  /*3640*/  F2FP.BF16.F32.PACK_AB R7, R11, R10 ;  /* 0x0000000a0b07723e */ /* 0x000fca00000010ff */
[----:B------:R2:W-:Y:S01]  /*3650*/  STS.128 [R51], R4 ;  /* 0x0000000433007388 */ /* 0x0005e20000000c00 */
[----:B------:R1:W-:Y:S06]  /*3660*/  MEMBAR.ALL.CTA ;  /* 0x0000000000007992 */ /* 0x0003ec0000008000 */
[----:B-1----:R-:W1:Y:S02]  /*3670*/  FENCE.VIEW.ASYNC.S ;  /* 0x00000000000073c6 */ /* 0x002e640000000000 */
[----:B-1----:R-:W-:Y:S06]  /*3680*/  BAR.SYNC.DEFER_BLOCKING 0x8, 0x80 ;  /* 0x0202000000007b1d */ /* 0x002fec0000010000 */
[----:B------:R-:W-:Y:S05]  /*3690*/  @P1 BRA `(.L_x_50) ;  /* 0x0000000000381947 */ /* 0x000fea0003800000 */
[----:B------:R-:W-:Y:S01]  /*36a0*/  ELECT P2, URZ, PT ;  /* 0x0000000000ff782f */ /* 0x000fe20003840000 */
[----:B------:R-:W-:-:S12]  /*36b0*/  BSSY.RECONVERGENT B0, `(.L_x_51) ;  /* 0x000000b000007945 */ /* 0x000fd80003800200 */
[----:B------:R-:W-:Y:S05]  /*36c0*/  @!P2 BRA `(.L_x_52) ;  /* 0x000000000024a947 */ /* 0x000fea0003800000 */
[----:B------:R-:W1:Y:S01]  /*36d0*/  LDCU.64 UR8, c[0x0][0x348] ;  /* 0x00006900ff0877ac */ /* 0x000e620008000a00 */
[----:B------:R-:W-:Y:S02]  /*36e0*/  R2UR UR5, R32 ;  /* 0x00000000200572ca */ /* 0x000fe400000e0000 */
[----:B------:R-:W-:Y:S02]  /*36f0*/  R2UR UR4, R50 ;  /* 0x00000000320472ca */ /* 0x000fe400000e0000 */
[----:B------:R-:W-:-:S09]  /*3700*/  R2UR UR6, R33 ;  /* 0x00000000210672ca */ /* 0x000fd200000e0000 */
[----:B------:R-:W-:Y:S02]  /*3710*/  UIADD3 UR5, UPT, UPT, UR5, 0x20, URZ ;  /* 0x0000002005057890 */ /* 0x000fe4000fffe0ff */
[----:B-1----:R-:W-:-:S04]  /*3720*/  UIADD3 UR8, UP0, UPT, UR8, 0x240, URZ ;  /* 0x0000024008087890 */ /* 0x002fc8000ff1e0ff */
[----:B------:R-:W-:-:S09]  /*3730*/  UIADD3.X UR9, UPT, UPT, URZ, UR9, URZ, UP0, !UPT ;  /* 0x00000009ff097290 */ /* 0x000fd200087fe4ff */
[----:B------:R1:W-:Y:S02]  /*3740*/  UTMASTG.2D [UR4], [UR8] ;  /* 0x00000004080073b5 */ /* 0x0003e40008008000 */
[----:B-1----:R0:W-:Y:S02]  /*3750*/  UTMACMDFLUSH ;  /* 0x00000000000079b7 */ /* 0x0021e40000000000 */
.L_x_52:
[----:B------:R-:W-:Y:S05]  /*3760*/  BSYNC.RECONVERGENT B0 ;  /* 0x0000000000007941 */ /* 0x000fea0003800200 */
.L_x_51:
[----:B------:R-:W-:-:S04]  /*3770*/  DEPBAR.LE SB0, 0x1 ;  /* 0x000080400000791a */ /* 0x000fc80000000000 */
.L_x_50:
[----:B------:R-:W-:Y:S01]  /*3780*/  BAR.SYNC.DEFER_BLOCKING 0x8, 0x80 ;  /* 0x0202000000007b1d */ /* 0x000fe20000010000 */
[C---:B------:R-:W-:Y:S02]  /*3790*/  IMAD R38, R53.reuse, 0x2000, R30 ;  /* 0x0000200035267824 */ /* 0x040fe400078e021e */
[----:B------:R-:W-:Y:S02]  /*37a0*/  IMAD R48, R53, 0x2000, R0 ;  /* 0x0000200035307824 */ /* 0x000fe400078e0200 */
[----:B------:R-:W-:Y:S01]  /*37b0*/  IMAD R38, R29, 0x80, R38 ;  /* 0x000000801d267824 */ /* 0x000fe200078e0226 */
[----:B--2---:R-:W1:Y:S03]  /*37c0*/  LDTM.x8 R12, tmem[UR7+0x40] ;  /* 0x00004007000c79ee */ /* 0x004e6600081c0000 */
[----:B------:R-:W-:-:S04]  /*37d0*/  IMAD R49, R25, 0x10, R38 ;  /* 0x0000001019317824 */ /* 0x000fc800078e0226 */
[----:B------:R-:W-:Y:S01]  /*37e0*/  IMAD.IADD R49, R0, 0x1, R49 ;  /* 0x0000000100317824 */ /* 0x000fe200078e0231 */
[----:B------:R-:W-:Y:S01]  /*37f0*/  NOP ;  /* 0x0000000000007918 */ /* 0x000fe20000000000 */
[----:B-1----:R-:W1:Y:S01]  /*3800*/  LDTM.x8 R4, tmem[UR7+0x48] ;  /* 0x00004807000479ee */ /* 0x002e6200081c0000 */
[----:B------:R-:W-:Y:S01]  /*3810*/  F2FP.BF16.F32.PACK_AB R44, R13, R12 ;  /* 0x0000000c0d2c723e */ /* 0x000fe200000010ff */
[----:B------:R-:W-:Y:S01]  /*3820*/  IMAD R13, R28, 0x10, R38 ;  /* 0x000000101c0d7824 */ /* 0x000fe200078e0226 */
[----:B------:R-:W-:Y:S02]  /*3830*/  F2FP.BF16.F32.PACK_AB R45, R15, R14 ;  /* 0x0000000e0f2d723e */ /* 0x000fe400000010ff */
[----:B------:R-:W-:Y:S01]  /*3840*/  F2FP.BF16.F32.PACK_AB R46, R17, R16 ;  /* 0x00000010112e723e */ /* 0x000fe200000010ff */
[----:B------:R-:W-:Y:S01]  /*3850*/  IMAD.IADD R36, R0, 0x1, R13 ;  /* 0x0000000100247824 */ /* 0x000fe200078e020d */
[----:B------:R-:W-:-:S05]  /*3860*/  F2FP.BF16.F32.PACK_AB R47, R19, R18 ;  /* 0x00000012132f723e */ /* 0x000fca00000010ff */
[----:B------:R2:W-:Y:S01]  /*3870*/  STS.128 [R36], R44 ;  /* 0x0000002c24007388 */ /* 0x0005e20000000c00 */
        /* <DEDUP_REMOVED lines=11> */
[----:B------:R-:W-:Y:S02]  /*3930*/  F2FP.BF16.F32.PACK_AB R12, R13, R12 ;  /* 0x0000000c0d0c723e */ /* 0x000fe400000010ff */
[----:B------:R-:W-:Y:S02]  /*3940*/  F2FP.BF16.F32.PACK_AB R13, R15, R14 ;  /* 0x0000000e0f0d723e */ /* 0x000fe400000010ff */
[----:B------:R-:W-:Y:S01]  /*3950*/  F2FP.BF16.F32.PACK_AB R14, R17, R16 ;  /* 0x00000010110e723e */ /* 0x000fe200000010ff */
[----:B------:R-:W-:Y:S01]  /*3960*/  IMAD R17, R26, 0x10, R38 ;  /* 0x000000101a117824 */ /* 0x000fe200078e0226 */
[----:B------:R-:W-:-:S03]  /*3970*/  F2FP.BF16.F32.PACK_AB R15, R19, R18 ;  /* 0x00000012130f723e */ /* 0x000fc600000010ff */
[----:B------:R-:W-:-:S05]  /*3980*/  IMAD.IADD R38, R0, 0x1, R17 ;  /* 0x0000000100267824 */ /* 0x000fca00078e0211 */
        /* <DEDUP_REMOVED lines=23> */
.L_x_55:
[----:B------:R-:W-:Y:S05]  /*3b00*/  BSYNC.RECONVERGENT B0 ;  /* 0x0000000000007941 */ /* 0x000fea0003800200 */
.L_x_54:
[----:B------:R-:W-:-:S04]  /*3b10*/  DEPBAR.LE SB0, 0x1 ;  /* 0x000080400000791a */ /* 0x000fc80000000000 */
.L_x_53:
[----:B------:R-:W-:Y:S06]  /*3b20*/  BAR.SYNC.DEFER_BLOCKING 0x8, 0x80 ;  /* 0x0202000000007b1d */ /* 0x000fec0000010000 */
[----:B--2---:R-:W1:Y:S01]  /*3b30*/  LDTM.x8 R12, tmem[UR7+0x60] ;  /* 0x00006007000c79ee */ /* 0x004e6200081c0000 */
[----:B------:R-:W-:Y:S01]  /*3b40*/  NOP ;  /* 0x0000000000007918 */ /* 0x000fe20000000000 */
[----:B-1----:R-:W1:Y:S01]  /*3b50*/  LDTM.x8 R4, tmem[UR7+0x68] ;  /* 0x00006807000479ee */ /* 0x002e6200081c0000 */
[----:B------:R-:W-:Y:S02]  /*3b60*/  F2FP.BF16.F32.PACK_AB R44, R13, R12 ;  /* 0x0000000c0d2c723e */ /* 0x000fe400000010ff */
[----:B------:R-:W-:-:S02]  /*3b70*/  F2FP.BF16.F32.PACK_AB R45, R15, R14 ;  /* 0x0000000e0f2d723e */ /* 0x000fc400000010ff */
        /* <DEDUP_REMOVED lines=39> */
.L_x_58:
[----:B------:R-:W-:Y:S05]  /*3df0*/  BSYNC.RECONVERGENT B0 ;  /* 0x0000000000007941 */ /* 0x000fea0003800200 */
.L_x_57:
[----:B------:R-:W-:-:S04]  /*3e00*/  DEPBAR.LE SB0, 0x1 ;  /* 0x000080400000791a */ /* 0x000fc80000000000 */
.L_x_56:
        /* <DEDUP_REMOVED lines=45> */
.L_x_61:
[----:B------:R-:W-:Y:S05]  /*40e0*/  BSYNC.RECONVERGENT B0 ;  /* 0x0000000000007941 */ /* 0x000fea0003800200 */
.L_x_60:
[----:B------:R-:W-:-:S04]  /*40f0*/  DEPBAR.LE SB0, 0x1 ;  /* 0x000080400000791a */ /* 0x000fc80000000000 */
.L_x_59:
        /* <DEDUP_REMOVED lines=45> */
.L_x_64:
[----:B------:R-:W-:Y:S05]  /*43d0*/  BSYNC.RECONVERGENT B0 ;  /* 0x0000000000007941 */ /* 0x000fea0003800200 */
.L_x_63:
[----:B------:R-:W-:-:S04]  /*43e0*/  DEPBAR.LE SB0, 0x1 ;  /* 0x000080400000791a */ /* 0x000fc80000000000 */
.L_x_62:
[----:B------:R-:W-:Y:S01]  /*43f0*/  BAR.SYNC.DEFER_BLOCKING 0x8, 0x80 ;  /* 0x0202000000007b1d */ /* 0x000fe20000010000 */
[----:B------:R-:W-:-:S05]  /*4400*/  VIADD R2, R2, 0x334a0 ;  /* 0x000334a002027836 */ /* 0x000fca0000000000 */
[----:B------:R-:W-:Y:S01]  /*4410*/  PRMT R2, RZ, 0x654, R2 ;  /* 0x00000654ff027816 */ /* 0x000fe20000000002 */
[----:B--2---:R-:W1:Y:S01]  /*4420*/  LDTM.x8 R12, tmem[UR7+0xc0] ;  /* 0x0000c007000c79ee */ /* 0x004e6200081c0000 */
        /* <DEDUP_REMOVED lines=27> */
[----:B------:R-:W-:Y:S01]  /*45e0*/  NOP ;  /* 0x0000000000007918 */ /* 0x000fe20000000000 */
[----:B------:R2:W-:Y:S01]  /*45f0*/  SYNCS.ARRIVE.TRANS64.RED.A1T0 RZ, [R2+URZ], RZ ;  /* 0x000000ff02ff79a7 */ /* 0x0005e200081004ff */
        /* <DEDUP_REMOVED lines=16> */
.L_x_66:
[----:B------:R-:W-:Y:S05]  /*4700*/  BSYNC.RECONVERGENT B0 ;  /* 0x0000000000007941 */ /* 0x000fea0003800200 */
.L_x_65:
[----:B------:R-:W-:Y:S02]  /*4710*/  IADD3 R24, PT, PT, R24, 0x88, RZ ;  /* 0x0000008818187810 */ /* 0x000fe40007ffe0ff */
[----:B------:R-:W-:Y:S01]  /*4720*/  IADD3 R31, PT, PT, R31, 0x88, RZ ;  /* 0x000000881f1f7810 */ /* 0x000fe20007ffe0ff */
[----:B------:R-:W-:Y:S06]  /*4730*/  @P0 BRA `(.L_x_67) ;  /* 0xffffffe400800947 */ /* 0x000fec000383ffff */
.L_x_44:
[----:B------:R-:W-:-:S13]  /*4740*/  ISETP.NE.AND P0, PT, R3, 0x3, PT ;  /* 0x000000030300780c */ /* 0x000fda0003f05270 */
[----:B------:R-:W-:Y:S05]  /*4750*/  @P0 EXIT ;  /* 0x000000000000094d */ /* 0x000fea0003800000 */
[----:B------:R-:W-:Y:S05]  /*4760*/  WARPSYNC.ALL ;  /* 0x0000000000007948 */ /* 0x000fea0003800000 */
[----:B------:R-:W-:Y:S01]  /*4770*/  NOP ;  /* 0x0000000000007918 */ /* 0x000fe20000000000 */
[----:B------:R-:W1:Y:S01]  /*4780*/  S2UR UR5, SR_CgaCtaId ;  /* 0x00000000000579c3 */ /* 0x000e620000008800 */
[----:B------:R-:W-:Y:S02]  /*4790*/  UMOV UR4, 0x50 ;  /* 0x0000005000047882 */ /* 0x000fe40000000000 */
[----:B-1----:R-:W-:-:S09]  /*47a0*/  ULEA UR5, UR5, UR4, 0x18 ;  /* 0x0000000405057291 */ /* 0x002fd2000f8ec0ff */
[----:B--2---:R-:W1:Y:S02]  /*47b0*/  LDS R2, [UR5] ;  /* 0x00000005ff027984 */ /* 0x004e640008000800 */
[----:B-1----:R-:W-:-:S04]  /*47c0*/  LOP3.LUT R0, R2, 0xffff, RZ, 0xc0, !PT ;  /* 0x0000ffff02007812 */ /* 0x002fc800078ec0ff */
[----:B------:R-:W-:-:S13]  /*47d0*/  ISETP.NE.AND P0, PT, R0, 0xffff, PT ;  /* 0x0000ffff0000780c */ /* 0x000fda0003f05270 */
[----:B------:R-:W-:Y:S05]  /*47e0*/  @P0 BRA `(.L_x_68) ;  /* 0x0000000000480947 */ /* 0x000fea0003800000 */
[----:B------:R-:W-:-:S04]  /*47f0*/  SHF.R.U32.HI R0, RZ, 0x10, R2 ;  /* 0x00000010ff007819 */ /* 0x000fc80000011602 */
[----:B------:R-:W-:-:S04]  /*4800*/  LOP3.LUT R0, R0, 0x1, RZ, 0xc0, !PT ;  /* 0x0000000100007812 */ /* 0x000fc800078ec0ff */
[----:B------:R-:W-:-:S13]  /*4810*/  ISETP.NE.AND P0, PT, R0, 0x1, PT ;  /* 0x000000010000780c */ /* 0x000fda0003f05270 */
[----:B------:R-:W-:Y:S05]  /*4820*/  @P0 BRA `(.L_x_69) ;  /* 0x00000000002c0947 */ /* 0x000fea0003800000 */
[----:B------:R-:W1:Y:S01]  /*4830*/  S2R R0, SR_LANEID ;  /* 0x0000000000007919 */ /* 0x000e620000000000 */
[----:B------:R-:W-:Y:S01]  /*4840*/  IMAD.MOV.U32 R2, RZ, RZ, -0x20000 ;  /* 0xfffe0000ff027424 */ /* 0x000fe200078e00ff */
[----:B------:R-:W-:Y:S02]  /*4850*/  VOTEU.ANY UR6, UPT, PT ;  /* 0x0000000000067886 */ /* 0x000fe400038e0100 */
[----:B------:R-:W-:Y:S01]  /*4860*/  UFLO.U32 UR6, UR6 ;  /* 0x00000006000672bd */ /* 0x000fe200080e0000 */
[----:B------:R-:W2:Y:S05]  /*4870*/  REDUX UR4, R2 ;  /* 0x00000000020473c4 */ /* 0x000eaa0000000000 */
[----:B-1----:R-:W-:-:S02]  /*4880*/  ISETP.EQ.U32.AND P0, PT, R0, UR6, PT ;  /* 0x0000000600007c0c */ /* 0x002fc4000bf02070 */
[----:B--2---:R-:W-:Y:S01]  /*4890*/  MOV R0, UR4 ;  /* 0x0000000400007c02 */ /* 0x004fe20008000f00 */
[----:B------:R-:W-:-:S05]  /*48a0*/  UMOV UR4, 0xfffe0000 ;  /* 0xfffe000000047882 */ /* 0x000fca0000000000 */
[----:B------:R1:W-:Y:S05]  /*48b0*/  UTCATOMSWS.AND URZ, UR4 ;  /* 0x0000000400ff79e3 */ /* 0x0003ea0008000000 */
[----:B------:R1:W-:Y:S01]  /*48c0*/  @P0 ATOMS.AND RZ, [UR5], R0 ;  /* 0x00000000ffff098c */ /* 0x0003e2000a800005 */
[----:B------:R-:W-:Y:S05]  /*48d0*/  BRA `(.L_x_70) ;  /* 0x0000000000147947 */ /* 0x000fea0003800000 */
.L_x_69:
[----:B------:R-:W-:Y:S02]  /*48e0*/  MOV R2, 0x4900 ;  /* 0x0000490000027802 */ /* 0x000fe40000000f00 */
[----:B------:R-:W-:Y:S05]  /*48f0*/  CALL.REL.NOINC `($__internal_0_$__cuda_sm10x_tcgen05_guardrail_trap_col_being_dealloced_not_returned_by_alloc) ;  /* 0x00000004003c7944 */ /* 0x000fea0003c00000 */
[----:B------:R-:W-:Y:S05]  /*4900*/  BRA `(.L_x_70) ;  /* 0x0000000000087947 */ /* 0x000fea0003800000 */
.L_x_68:
[----:B------:R-:W-:Y:S02]  /*4910*/  MOV R2, 0x4930 ;  /* 0x0000493000027802 */ /* 0x000fe40000000f00 */
[----:B------:R-:W-:Y:S05]  /*4920*/  CALL.REL.NOINC `($__internal_2_$__cuda_sm10x_tcgen05_guardrail_trap_unallocated_columns_being_dealloced) ;  /* 0x0000000400487944 */ /* 0x000fea0003c00000 */
.L_x_70:
[----:B------:R-:W-:Y:S01]  /*4930*/  NOP ;  /* 0x0000000000007918 */ /* 0x000fe20000000000 */
[----:B-1----:R-:W-:Y:S05]  /*4940*/  EXIT ;  /* 0x000000000000794d */ /* 0x002fea0003800000 */
.L_x_13:
[----:B------:R-:W-:-:S07]  /*4950*/  MOV R7, R6 ;  /* 0x0000000600077202 */ /* 0x000fce0000000f00 */
.L_x_71:
[----:B-1----:R1:W2:Y:S02]  /*4960*/  SYNCS.PHASECHK.TRANS64.TRYWAIT P0, [R3+URZ], R7 ;  /* 0x00000007030075a7 */ /* 0x0022a400080011ff */
[----:B--2---:R-:W-:Y:S05]  /*4970*/  @!P0 NANOSLEEP.SYNCS 0x989680 ;  /* 0x009896800000895d */ /* 0x004fea0003900000 */
[----:B------:R-:W2:Y:S02]  /*4980*/  @!P0 SYNCS.PHASECHK.TRANS64 P0, [R3+URZ], R7 ;  /* 0x00000007030085a7 */ /* 0x000ea400080010ff */
[----:B--2---:R-:W-:Y:S05]  /*4990*/  @!P0 BRA `(.L_x_71) ;  /* 0xfffffffc00f08947 */ /* 0x004fea000383ffff */
[----:B------:R-:W-:Y:S05]  /*49a0*/  BRA `(.L_x_12) ;  /* 0xffffffbc00787947 */ /* 0x000fea000383ffff */
.L_x_16:
[----:B------:R-:W-:-:S07]  /*49b0*/  MOV R3, R2 ;  /* 0x0000000200037202 */ /* 0x000fce0000000f00 */
.L_x_72:
[----:B-1----:R1:W2:Y:S02]  /*49c0*/  SYNCS.PHASECHK.TRANS64.TRYWAIT P0, [R7+URZ], R3 ;  /* 0x00000003070075a7 */ /* 0x0022a400080011ff */
[----:B--2---:R-:W-:Y:S05]  /*49d0*/  @!P0 NANOSLEEP.SYNCS 0x989680 ;  /* 0x009896800000895d */ /* 0x004fea0003900000 */
[----:B------:R-:W2:Y:S02]  /*49e0*/  @!P0 SYNCS.PHASECHK.TRANS64 P0, [R7+URZ], R3 ;  /* 0x00000003070085a7 */ /* 0x000ea400080010ff */
[----:B--2---:R-:W-:Y:S05]  /*49f0*/  @!P0 BRA `(.L_x_72) ;  /* 0xfffffffc00f08947 */ /* 0x004fea000383ffff */
[----:B------:R-:W-:Y:S05]  /*4a00*/  BRA `(.L_x_15) ;  /* 0xffffffbc00e07947 */ /* 0x000fea000383ffff */
.L_x_24:
[----:B------:R-:W-:-:S07]  /*4a10*/  MOV R4, R5 ;  /* 0x0000000500047202 */ /* 0x000fce0000000f00 */
.L_x_73:
[----:B-1----:R1:W2:Y:S02]  /*4a20*/  SYNCS.PHASECHK.TRANS64.TRYWAIT P0, [R2+URZ+0x33400], R5 ;  /* 0x03340005020075a7 */ /* 0x0022a400080011ff */
[----:B--2---:R-:W-:Y:S05]  /*4a30*/  @!P0 NANOSLEEP.SYNCS 0x989680 ;  /* 0x009896800000895d */ /* 0x004fea0003900000 */
[----:B------:R-:W2:Y:S02]  /*4a40*/  @!P0 SYNCS.PHASECHK.TRANS64 P0, [R2+URZ+0x33400], R5 ;  /* 0x03340005020085a7 */ /* 0x000ea400080010ff */
[----:B--2---:R-:W-:Y:S05]  /*4a50*/  @!P0 BRA `(.L_x_73) ;  /* 0xfffffffc00f08947 */ /* 0x004fea000383ffff */
[----:B------:R-:W-:Y:S05]  /*4a60*/  BRA `(.L_x_74) ;  /* 0xffffffc400187947 */ /* 0x000fea000383ffff */
.L_x_29:
[----:B------:R-:W-:Y:S02]  /*4a70*/  MOV R8, UR10 ;  /* 0x0000000a00087c02 */ /* 0x000fe40008000f00 */
[----:B------:R-:W-:Y:S02]  /*4a80*/  MOV R9, UR10 ;  /* 0x0000000a00097c02 */ /* 0x000fe40008000f00 */
[----:B------:R-:W-:-:S07]  /*4a90*/  MOV R4, UR8 ;  /* 0x0000000800047c02 */ /* 0x000fce0008000f00 */
.L_x_75:
[----:B-1----:R1:W2:Y:S02]  /*4aa0*/  SYNCS.PHASECHK.TRANS64.TRYWAIT P1, [R4+URZ+0x334a0], R9 ;  /* 0x0334a009040075a7 */ /* 0x0022a400080211ff */
[----:B--2---:R-:W-:Y:S05]  /*4ab0*/  @!P1 NANOSLEEP.SYNCS 0x989680 ;  /* 0x009896800000995d */ /* 0x004fea0003900000 */
[----:B------:R-:W2:Y:S02]  /*4ac0*/  @!P1 SYNCS.PHASECHK.TRANS64 P1, [R4+URZ+0x334a0], R9 ;  /* 0x0334a009040095a7 */ /* 0x000ea400080210ff */
[----:B--2---:R-:W-:Y:S05]  /*4ad0*/  @!P1 BRA `(.L_x_75) ;  /* 0xfffffffc00f09947 */ /* 0x004fea000383ffff */
[----:B------:R-:W-:Y:S05]  /*4ae0*/  BRA `(.L_x_76) ;  /* 0xffffffc800b47947 */ /* 0x000fea000383ffff */
.L_x_30:
[----:B------:R-:W-:Y:S02]  /*4af0*/  MOV R5, UR11 ;  /* 0x0000000b00057c02 */ /* 0x000fe40008000f00 */
[----:B------:R-:W-:Y:S07]  /*4b00*/  MOV R8, R9 ;  /* 0x0000000900087202 */ /* 0x000fee0000000f00 */
.L_x_77:
[----:B-1----:R1:W2:Y:S02]  /*4b10*/  SYNCS.PHASECHK.TRANS64.TRYWAIT P1, [R5+URZ+0x33460], R9 ;  /* 0x03346009050075a7 */ /* 0x0022a400080211ff */
[----:B--2---:R-:W-:Y:S05]  /*4b20*/  @!P1 NANOSLEEP.SYNCS 0x989680 ;  /* 0x009896800000995d */ /* 0x004fea0003900000 */
[----:B------:R-:W2:Y:S02]  /*4b30*/  @!P1 SYNCS.PHASECHK.TRANS64 P1, [R5+URZ+0x33460], R9 ;  /* 0x03346009050095a7 */ /* 0x000ea400080210ff */
[----:B--2---:R-:W-:Y:S05]  /*4b40*/  @!P1 BRA `(.L_x_77) ;  /* 0xfffffffc00f09947 */ /* 0x004fea000383ffff */
[----:B------:R-:W-:Y:S05]  /*4b50*/  BRA `(.L_x_78) ;  /* 0xffffffc800b87947 */ /* 0x000fea000383ffff */
.L_x_32:
[----:B------:R-:W-:Y:S02]  /*4b60*/  MOV R5, UR14 ;  /* 0x0000000e00057c02 */ /* 0x000fe40008000f00 */
[----:B------:R-:W-:Y:S07]  /*4b70*/  MOV R8, R9 ;  /* 0x0000000900087202 */ /* 0x000fee0000000f00 */
.L_x_79:
[----:B-1----:R1:W2:Y:S02]  /*4b80*/  SYNCS.PHASECHK.TRANS64.TRYWAIT P1, [R5+URZ+0x33460], R9 ;  /* 0x03346009050075a7 */ /* 0x0022a400080211ff */
[----:B--2---:R-:W-:Y:S05]  /*4b90*/  @!P1 NANOSLEEP.SYNCS 0x989680 ;  /* 0x009896800000995d */ /* 0x004fea0003900000 */
[----:B------:R-:W2:Y:S02]  /*4ba0*/  @!P1 SYNCS.PHASECHK.TRANS64 P1, [R5+URZ+0x33460], R9 ;  /* 0x03346009050095a7 */ /* 0x000ea400080210ff */
[----:B--2---:R-:W-:Y:S05]  /*4bb0*/  @!P1 BRA `(.L_x_79) ;  /* 0xfffffffc00f09947 */ /* 0x004fea000383ffff */
[----:B------:R-:W-:Y:S05]  /*4bc0*/  BRA `(.L_x_80) ;  /* 0xffffffcc00947947 */ /* 0x000fea000383ffff */
.L_x_37:
[-C--:B------:R-:W-:Y:S02]  /*4bd0*/  MOV R22, R4.reuse ;  /* 0x0000000400167202 */ /* 0x080fe40000000f00 */
[----:B------:R-:W-:Y:S07]  /*4be0*/  MOV R23, R4 ;  /* 0x0000000400177202 */ /* 0x000fee0000000f00 */
.L_x_81:
[----:B-1----:R1:W2:Y:S02]  /*4bf0*/  SYNCS.PHASECHK.TRANS64.TRYWAIT P0, [R17+URZ+0x30], R23 ;  /* 0x00003017110075a7 */ /* 0x0022a400080011ff */
[----:B--2---:R-:W-:Y:S05]  /*4c00*/  @!P0 NANOSLEEP.SYNCS 0x989680 ;  /* 0x009896800000895d */ /* 0x004fea0003900000 */
[----:B------:R-:W2:Y:S02]  /*4c10*/  @!P0 SYNCS.PHASECHK.TRANS64 P0, [R17+URZ+0x30], R23 ;  /* 0x00003017110085a7 */ /* 0x000ea400080010ff */
[----:B--2---:R-:W-:Y:S05]  /*4c20*/  @!P0 BRA `(.L_x_81) ;  /* 0xfffffffc00f08947 */ /* 0x004fea000383ffff */
[----:B------:R-:W-:Y:S05]  /*4c30*/  BRA `(.L_x_82) ;  /* 0xffffffd400387947 */ /* 0x000fea000383ffff */
.L_x_38:
[-C--:B------:R-:W-:Y:S02]  /*4c40*/  MOV R26, R19.reuse ;  /* 0x00000013001a7202 */ /* 0x080fe40000000f00 */
[----:B------:R-:W-:Y:S07]  /*4c50*/  MOV R27, R19 ;  /* 0x00000013001b7202 */ /* 0x000fee0000000f00 */
.L_x_83:
[----:B-1----:R1:W2:Y:S02]  /*4c60*/  SYNCS.PHASECHK.TRANS64.TRYWAIT P0, [R28+URZ+0x30], R27 ;  /* 0x0000301b1c0075a7 */ /* 0x0022a400080011ff */
[----:B--2---:R-:W-:Y:S05]  /*4c70*/  @!P0 NANOSLEEP.SYNCS 0x989680 ;  /* 0x009896800000895d */ /* 0x004fea0003900000 */
[----:B------:R-:W2:Y:S02]  /*4c80*/  @!P0 SYNCS.PHASECHK.TRANS64 P0, [R28+URZ+0x30], R27 ;  /* 0x0000301b1c0085a7 */ /* 0x000ea400080010ff */
[----:B--2---:R-:W-:Y:S05]  /*4c90*/  @!P0 BRA `(.L_x_83) ;  /* 0xfffffffc00f08947 */ /* 0x004fea000383ffff */
[----:B------:R-:W-:Y:S05]  /*4ca0*/  BRA `(.L_x_84) ;  /* 0xffffffd800147947 */ /* 0x000fea000383ffff */
.L_x_39:
[-C--:B-1----:R-:W-:Y:S02]  /*4cb0*/  MOV R28, R19.reuse ;  /* 0x00000013001c7202 */ /* 0x082fe40000000f00 */
[----:B------:R-:W-:Y:S07]  /*4cc0*/  MOV R29, R19 ;  /* 0x00000013001d7202 */ /* 0x000fee0000000f00 */
.L_x_85:
[----:B-1----:R1:W2:Y:S02]  /*4cd0*/  SYNCS.PHASECHK.TRANS64.TRYWAIT P1, [R26+URZ+0x30], R29 ;  /* 0x0000301d1a0075a7 */ /* 0x0022a400080211ff */
[----:B--2---:R-:W-:Y:S05]  /*4ce0*/  @!P1 NANOSLEEP.SYNCS 0x989680 ;  /* 0x009896800000995d */ /* 0x004fea0003900000 */
[----:B------:R-:W2:Y:S02]  /*4cf0*/  @!P1 SYNCS.PHASECHK.TRANS64 P1, [R26+URZ+0x30], R29 ;  /* 0x0000301d1a0095a7 */ /* 0x000ea400080210ff */
[----:B--2---:R-:W-:Y:S05]  /*4d00*/  @!P1 BRA `(.L_x_85) ;  /* 0xfffffffc00f09947 */ /* 0x004fea000383ffff */
[----:B------:R-:W-:Y:S05]  /*4d10*/  BRA `(.L_x_86) ;  /* 0xffffffd800847947 */ /* 0x000fea000383ffff */
.L_x_40:
[-C--:B------:R-:W-:Y:S02]  /*4d20*/  MOV R26, R7.reuse ;  /* 0x00000007001a7202 */ /* 0x080fe40000000f00 */
[----:B------:R-:W-:Y:S07]  /*4d30*/  MOV R27, R7 ;  /* 0x00000007001b7202 */ /* 0x000fee0000000f00 */
.L_x_87:
[----:B-1----:R1:W2:Y:S02]  /*4d40*/  SYNCS.PHASECHK.TRANS64.TRYWAIT P0, [R28+URZ+0x30], R27 ;  /* 0x0000301b1c0075a7 */ /* 0x0022a400080011ff */
[----:B--2---:R-:W-:Y:S05]  /*4d50*/  @!P0 NANOSLEEP.SYNCS 0x989680 ;  /* 0x009896800000895d */ /* 0x004fea0003900000 */
[----:B------:R-:W2:Y:S02]  /*4d60*/  @!P0 SYNCS.PHASECHK.TRANS64 P0, [R28+URZ+0x30], R27 ;  /* 0x0000301b1c0085a7 */ /* 0x000ea400080010ff */
[----:B--2---:R-:W-:Y:S05]  /*4d70*/  @!P0 BRA `(.L_x_87) ;  /* 0xfffffffc00f08947 */ /* 0x004fea000383ffff */
[----:B------:R-:W-:Y:S05]  /*4d80*/  BRA `(.L_x_88) ;  /* 0xffffffd800d47947 */ /* 0x000fea000383ffff */
.L_x_45:
[----:B------:R-:W-:-:S07]  /*4d90*/  MOV R6, R7 ;  /* 0x0000000700067202 */ /* 0x000fce0000000f00 */
.L_x_89:
[----:B-1----:R1:W2:Y:S02]  /*4da0*/  SYNCS.PHASECHK.TRANS64.TRYWAIT P2, [R2+URZ+0x33490], R7 ;  /* 0x03349007020075a7 */ /* 0x0022a400080411ff */
[----:B--2---:R-:W-:Y:S05]  /*4db0*/  @!P2 NANOSLEEP.SYNCS 0x989680 ;  /* 0x009896800000a95d */ /* 0x004fea0003900000 */
[----:B------:R-:W2:Y:S02]  /*4dc0*/  @!P2 SYNCS.PHASECHK.TRANS64 P2, [R2+URZ+0x33490], R7 ;  /* 0x033490070200a5a7 */ /* 0x000ea400080410ff */
[----:B--2---:R-:W-:Y:S05]  /*4dd0*/  @!P2 BRA `(.L_x_89) ;  /* 0xfffffffc00f0a947 */ /* 0x004fea000383ffff */
[----:B------:R-:W-:Y:S05]  /*4de0*/  BRA `(.L_x_90) ;  /* 0xffffffe000247947 */ /* 0x000fea000383ffff */
        .weak           $__internal_0_$__cuda_sm10x_tcgen05_guardrail_trap_col_being_dealloced_not_returned_by_alloc
        .type           $__internal_0_$__cuda_sm10x_tcgen05_guardrail_trap_col_being_dealloced_not_returned_by_alloc,@function
        .size           $__internal_0_$__cuda_sm10x_tcgen05_guardrail_trap_col_being_dealloced_not_returned_by_alloc,($__internal_1_$__cuda_sm10x_tcgen05_guardrail_trap_phase_invalid_during_alloc - $__internal_0_$__cuda_sm10x_tcgen05_guardrail_trap_col_being_dealloced_not_returned_by_alloc)
$__internal_0_$__cuda_sm10x_tcgen05_guardrail_trap_col_being_dealloced_not_returned_by_alloc:
[----:B------:R-:W-:Y:S05]  /*4df0*/  BPT.TRAP 0x1 ;  /* 0x000000040000795c */ /* 0x000fea0000300000 */
[----:B------:R-:W-:-:S04]  /*4e00*/  HFMA2 R3, -RZ, RZ, 0, 0 ;  /* 0x00000000ff037431 */ /* 0x000fc800000001ff */
[----:B------:R-:W-:Y:S05]  /*4e10*/  RET.REL.NODEC R2 `(_ZN9deep_gemm24sm100_fp8_gemm_1d1d_implILN4cute4UMMA5MajorE0ELS3_0ELj0ELj4096ELj7168ELj128ELj224ELj128ELj1ELj128ELj128ELj64ELj6ELj128ELj128ELj2ELb0ELj136ELNS_8GemmTypeE0ELb0EN7cutlass10bfloat16_tENS_16EpilogueIdentityEEEvPijjj14CUtensorMap_stS9_S9_S9_S9_) ;  /* 0xffffffb002787950 */ /* 0x000fea0003c3ffff */
        .weak           $__internal_1_$__cuda_sm10x_tcgen05_guardrail_trap_phase_invalid_during_alloc
        .type           $__internal_1_$__cuda_sm10x_tcgen05_guardrail_trap_phase_invalid_during_alloc,@function
        .size           $__internal_1_$__cuda_sm10x_tcgen05_guardrail_trap_phase_invalid_during_alloc,($__internal_2_$__cuda_sm10x_tcgen05_guardrail_trap_unallocated_columns_being_dealloced - $__internal_1_$__cuda_sm10x_tcgen05_guardrail_trap_phase_invalid_during_alloc)
$__internal_1_$__cuda_sm10x_tcgen05_guardrail_trap_phase_invalid_during_alloc:
[----:B------:R-:W-:Y:S05]  /*4e20*/  BPT.TRAP 0x1 ;  /* 0x000000040000795c */ /* 0x000fea0000300000 */
[----:B------:R-:W-:-:S04]  /*4e30*/  MOV R3, 0x0 ;  /* 0x0000000000037802 */ /* 0x000fc80000000f00 */
[----:B------:R-:W-:Y:S05]  /*4e40*/  RET.REL.NODEC R2 `(_ZN9deep_gemm24sm100_fp8_gemm_1d1d_implILN4cute4UMMA5MajorE0ELS3_0ELj0ELj4096ELj7168ELj128ELj224ELj128ELj1ELj128ELj128ELj64ELj6ELj128ELj128ELj2ELb0ELj136ELNS_8GemmTypeE0ELb0EN7cutlass10bfloat16_tENS_16EpilogueIdentityEEEvPijjj14CUtensorMap_stS9_S9_S9_S9_) ;  /* 0xffffffb0026c7950 */ /* 0x000fea0003c3ffff */
        .weak           $__internal_2_$__cuda_sm10x_tcgen05_guardrail_trap_unallocated_columns_being_dealloced
        .type           $__internal_2_$__cuda_sm10x_tcgen05_guardrail_trap_unallocated_columns_being_dealloced,@function
        .size           $__internal_2_$__cuda_sm10x_tcgen05_guardrail_trap_unallocated_columns_being_dealloced,($__internal_3_$__cuda_sm20_div_u16 - $__internal_2_$__cuda_sm10x_tcgen05_guardrail_trap_unallocated_columns_being_dealloced)
$__internal_2_$__cuda_sm10x_tcgen05_guardrail_trap_unallocated_columns_being_dealloced:
[----:B------:R-:W-:Y:S05]  /*4e50*/  BPT.TRAP 0x1 ;  /* 0x000000040000795c */ /* 0x000fea0000300000 */
[----:B------:R-:W-:-:S04]  /*4e60*/  HFMA2 R3, -RZ, RZ, 0, 0 ;  /* 0x00000000ff037431 */ /* 0x000fc800000001ff */
[----:B------:R-:W-:Y:S05]  /*4e70*/  RET.REL.NODEC R2 `(_ZN9deep_gemm24sm100_fp8_gemm_1d1d_implILN4cute4UMMA5MajorE0ELS3_0ELj0ELj4096ELj7168ELj128ELj224ELj128ELj1ELj128ELj128ELj64ELj6ELj128ELj128ELj2ELb0ELj136ELNS_8GemmTypeE0ELb0EN7cutlass10bfloat16_tENS_16EpilogueIdentityEEEvPijjj14CUtensorMap_stS9_S9_S9_S9_) ;  /* 0xffffffb002607950 */ /* 0x000fea0003c3ffff */
        .weak           $__internal_3_$__cuda_sm20_div_u16
        .type           $__internal_3_$__cuda_sm20_div_u16,@function
        .size           $__internal_3_$__cuda_sm20_div_u16,(.L_x_95 - $__internal_3_$__cuda_sm20_div_u16)
$__internal_3_$__cuda_sm20_div_u16:
[----:B------:R-:W1:Y:S01]  /*4e80*/  I2F.U16 R13, R35 ;  /* 0x00000023000d7306 */ /* 0x000e620000101000 */
[----:B------:R-:W-:-:S07]  /*4e90*/  IMAD.MOV.U32 R5, RZ, RZ, 0x4b800000 ;  /* 0x4b800000ff057424 */ /* 0x000fce00078e00ff */
[----:B------:R-:W-:Y:S01]  /*4ea0*/  I2F.U16.RZ R12, R12 ;  /* 0x0000000c000c7306 */ /* 0x000fe2000010d000 */
[C---:B-1----:R-:W-:Y:S02]  /*4eb0*/  FSETP.GEU.AND P1, PT, |R13|.reuse, 1.175494350822287508e-38, PT ;  /* 0x008000000d00780b */ /* 0x042fe40003f2e200 */
[----:B------:R-:W-:Y:S02]  /*4ec0*/  FSETP.GT.AND P2, PT, |R13|, 8.50705917302346158658e+37, PT ;  /* 0x7e8000000d00780b */ /* 0x000fe40003f44200 */
[----:B------:R-:W-:Y:S02]  /*4ed0*/  FSEL R5, R5, 1, !P1 ;  /* 0x3f80000005057808 */ /* 0x000fe40004800000 */
[----:B------:R-:W-:Y:S02]  /*4ee0*/  ISETP.NE.U32.AND P1, PT, R35, RZ, PT ;  /* 0x000000ff2300720c */ /* 0x000fe40003f25070 */
[----:B------:R-:W-:-:S05]  /*4ef0*/  FSEL R14, R5, 0.25, !P2 ;  /* 0x3e800000050e7808 */ /* 0x000fca0005000000 */
[----:B------:R-:W-:-:S06]  /*4f00*/  FMUL R5, R13, R14 ;  /* 0x0000000e0d057220 */ /* 0x000fcc0000400000 */
[----:B------:R-:W1:Y:S02]  /*4f10*/  MUFU.RCP R5, R5 ;  /* 0x0000000500057308 */ /* 0x000e640000001000 */
[----:B-1----:R-:W-:Y:S01]  /*4f20*/  FMUL R13, R14, R5 ;  /* 0x000000050e0d7220 */ /* 0x002fe20000400000 */
[----:B------:R-:W-:-:S03]  /*4f30*/  IMAD.MOV.U32 R5, RZ, RZ, 0x0 ;  /* 0x00000000ff057424 */ /* 0x000fc600078e00ff */
[----:B------:R-:W-:-:S04]  /*4f40*/  VIADD R13, R13, 0x2 ;  /* 0x000000020d0d7836 */ /* 0x000fc80000000000 */
[----:B------:R-:W-:-:S04]  /*4f50*/  FMUL.RZ R13, R12, R13 ;  /* 0x0000000d0c0d7220 */ /* 0x000fc8000040c000 */
[----:B------:R-:W1:Y:S02]  /*4f60*/  F2I.U32.TRUNC.NTZ R36, R13 ;  /* 0x0000000d00247305 */ /* 0x000e64000020f000 */
[----:B-1----:R-:W-:Y:S02]  /*4f70*/  LOP3.LUT R36, R36, 0xffff, RZ, 0xc0, !PT ;  /* 0x0000ffff24247812 */ /* 0x002fe400078ec0ff */
[----:B------:R-:W-:Y:S01]  /*4f80*/  @!P1 MOV R36, 0xffffffff ;  /* 0xffffffff00249802 */ /* 0x000fe20000000f00 */
[----:B------:R-:W-:Y:S06]  /*4f90*/  RET.REL.NODEC R4 `(_ZN9deep_gemm24sm100_fp8_gemm_1d1d_implILN4cute4UMMA5MajorE0ELS3_0ELj0ELj4096ELj7168ELj128ELj224ELj128ELj1ELj128ELj128ELj64ELj6ELj128ELj128ELj2ELb0ELj136ELNS_8GemmTypeE0ELb0EN7cutlass10bfloat16_tENS_16EpilogueIdentityEEEvPijjj14CUtensorMap_stS9_S9_S9_S9_) ;  /* 0xffffffb004187950 */ /* 0x000fec0003c3ffff */
.L_x_91:
[----:B------:R-:W-:-:S00]  /*4fa0*/  BRA `(.L_x_91) ;  /* 0xfffffffc00fc7947 */ /* 0x000fc0000383ffff */
[----:B------:R-:W-:-:S00]  /*4fb0*/  NOP ;  /* 0x0000000000007918 */ /* 0x000fc00000000000 */
        /* <DEDUP_REMOVED lines=12> */
.L_x_95:


//--------------------- .nv.shared._ZN9deep_gemm24sm100_fp8_gemm_1d1d_implILN4cute4UMMA5MajorE0ELS3_0ELj0ELj4096ELj7168ELj128ELj224ELj128ELj1ELj128ELj128ELj64ELj6ELj128ELj128ELj2ELb0ELj136ELNS_8GemmTypeE0ELb0EN7cutlass10bfloat16_tENS_16EpilogueIdentityEEEvPijjj14CUtensorMap_stS9_S9_S9_S9_ --------------------------
	.section	.nv.shared._ZN9deep_gemm24sm100_fp8_gemm_1d1d_implILN4cute4UMMA5MajorE0ELS3_0ELj0ELj4096ELj7168ELj128ELj224ELj128ELj1ELj128ELj128ELj64ELj6ELj128ELj128ELj2ELb0ELj136ELNS_8GemmTypeE0ELb0EN7cutlass10bfloat16_tENS_16EpilogueIdentityEEEvPijjj14CUtensorMap_stS9_S9_S9_S9_,"aw",@nobits
	.sectionflags	@""
	.align	1024
	.zero		1024


//--------------------- .nv.shared.reserved.0     --------------------------
	.section	.nv.shared.reserved.0,"aw",@nobits
	.align	8
	.weak		__nv_reservedSMEM_offset_0_alias
	.size		__nv_reservedSMEM_offset_0_alias, 0, 64
	.other		__nv_reservedSMEM_offset_0_alias,@"STO_CUDA_RESERVED_SHARED STV_DEFAULT"
__nv_reservedSMEM_offset_0_alias:
	.zero		0
.nv.shared.reserved.0:
	.zero		64
	.weak		__nv_reservedSMEM_allocation_phase
	.type		__nv_reservedSMEM_allocation_phase,@object
	.size		__nv_reservedSMEM_allocation_phase,(.L_0 - __nv_reservedSMEM_allocation_phase)
__nv_reservedSMEM_allocation_phase:
	.zero		1
.L_0:
	.zero		7
	.weak		__nv_reservedSMEM_devtool_atexit_pc
	.type		__nv_reservedSMEM_devtool_atexit_pc,@object
	.size		__nv_reservedSMEM_devtool_atexit_pc,(__nv_reservedSMEM_allocation_mask - __nv_reservedSMEM_devtool_atexit_pc)
__nv_reservedSMEM_devtool_atexit_pc:
	.zero		8
	.weak		__nv_reservedSMEM_allocation_mask
	.type		__nv_reservedSMEM_allocation_mask,@object
	.size		__nv_reservedSMEM_allocation_mask,(.L_2 - __nv_reservedSMEM_allocation_mask)
__nv_reservedSMEM_allocation_mask:
	.zero		4
.L_2:
	.zero		4
	.weak		__nv_reservedSMEM_tmem_allocation_pipeline_mbarrier
	.type		__nv_reservedSMEM_tmem_allocation_pipeline_mbarrier,@object
	.size		__nv_reservedSMEM_tmem_allocation_pipeline_mbarrier,(__nv_reservedSMEM_tmem_allocation_pipeline_mbarrier_parity - __nv_reservedSMEM_tmem_allocation_pipeline_mbarrier)
__nv_reservedSMEM_tmem_allocation_pipeline_mbarrier:
	.zero		8
	.weak		__nv_reservedSMEM_tmem_allocation_pipeline_mbarrier_parity
	.type		__nv_reservedSMEM_tmem_allocation_pipeline_mbarrier_parity,@object
	.size		__nv_reservedSMEM_tmem_allocation_pipeline_mbarrier_parity,(.L_4 - __nv_reservedSMEM_tmem_allocation_pipeline_mbarrier_parity)
__nv_reservedSMEM_tmem_allocation_pipeline_mbarrier_parity:
	.zero		4
.L_4:


//--------------------- .nv.global                --------------------------
	.section	.nv.global,"aw",@nobits
.nv.global:
	.type		_ZN47_INTERNAL_531c0d5d_9_kernel_cu_2c18d66b_28959344cute1_E,@object
	.size		_ZN47_INTERNAL_531c0d5d_9_kernel_cu_2c18d66b_28959344cute1_E,(_ZN47_INTERNAL_531c0d5d_9_kernel_cu_2c18d66b_28959344cuda3std3__45__cpo6cbeginE - _ZN47_INTERNAL_531c0d5d_9_kernel_cu_2c18d66b_28959344cute1_E)
_ZN47_INTERNAL_531c0d5d_9_kernel_cu_2c18d66b_28959344cute1_E:
	.zero		1
	.type		_ZN47_INTERNAL_531c0d5d_9_kernel_cu_2c18d66b_28959344cuda3std3__45__cpo6cbeginE,@object
	.size		_ZN47_INTERNAL_531c0d5d_9_kernel_cu_2c18d66b_28959344cuda3std3__45__cpo6cbeginE,(_ZN47_INTERNAL_531c0d5d_9_kernel_cu_2c18d66b_28959344cuda3std3__48in_placeE - _ZN47_INTERNAL_531c0d5d_9_kernel_cu_2c18d66b_28959344cuda3std3__45__cpo6cbeginE)
_ZN47_INTERNAL_531c0d5d_9_kernel_cu_2c18d66b_28959344cuda3std3__45__cpo6cbeginE:
	.zero		1
	.type		_ZN47_INTERNAL_531c0d5d_9_kernel_cu_2c18d66b_28959344cuda3std3__48in_placeE,@object
	.size		_ZN47_INTERNAL_531c0d5d_9_kernel_cu_2c18d66b_28959344cuda3std3__48in_placeE,(_ZN47_INTERNAL_531c0d5d_9_kernel_cu_2c18d66b_28959344cuda3std6ranges3__45__cpo9iter_moveE - _ZN47_INTERNAL_531c0d5d_9_kernel_cu_2c18d66b_28959344cuda3std3__48in_placeE)
_ZN47_INTERNAL_531c0d5d_9_kernel_cu_2c18d66b_28959344cuda3std3__48in_placeE:
	.zero		1
	.type		_ZN47_INTERNAL_531c0d5d_9_kernel_cu_2c18d66b_28959344cuda3std6ranges3__45__cpo9iter_moveE,@object
	.size		_ZN47_INTERNAL_531c0d5d_9_kernel_cu_2c18d66b_28959344cuda3std6ranges3__45__cpo9iter_moveE,(_ZN47_INTERNAL_531c0d5d_9_kernel_cu_2c18d66b_28959344cuda3std3__45__cpo5beginE - _ZN47_INTERNAL_531c0d5d_9_kernel_cu_2c18d66b_28959344cuda3std6ranges3__45__cpo9iter_moveE)
_ZN47_INTERNAL_531c0d5d_9_kernel_cu_2c18d66b_28959344cuda3std6ranges3__45__cpo9iter_moveE:
	.zero		1
	.type		_ZN47_INTERNAL_531c0d5d_9_kernel_cu_2c18d66b_28959344cuda3std3__45__cpo5beginE,@object
	.size		_ZN47_INTERNAL_531c0d5d_9_kernel_cu_2c18d66b_28959344cuda3std3__45__cpo5beginE,(_ZN47_INTERNAL_531c0d5d_9_kernel_cu_2c18d66b_28959344cuda3std3__449_GLOBAL__N__531c0d5d_9_kernel_cu_2c18d66b_28959346ignoreE - _ZN47_INTERNAL_531c0d5d_9_kernel_cu_2c18d66b_28959344cuda3std3__45__cpo5beginE)
_ZN47_INTERNAL_531c0d5d_9_kernel_cu_2c18d66b_28959344cuda3std3__45__cpo5beginE:
	.zero		1
	.type		_ZN47_INTERNAL_531c0d5d_9_kernel_cu_2c18d66b_28959344cuda3std3__449_GLOBAL__N__531c0d5d_9_kernel_cu_2c18d66b_28959346ignoreE,@object
	.size		_ZN47_INTERNAL_531c0d5d_9_kernel_cu_2c18d66b_28959344cuda3std3__449_GLOBAL__N__531c0d5d_9_kernel_cu_2c18d66b_28959346ignoreE,(_ZN47_INTERNAL_531c0d5d_9_kernel_cu_2c18d66b_28959344cute7productE - _ZN47_INTERNAL_531c0d5d_9_kernel_cu_2c18d66b_28959344cuda3std3__449_GLOBAL__N__531c0d5d_9_kernel_cu_2c18d66b_28959346ignoreE)
_ZN47_INTERNAL_531c0d5d_9_kernel_cu_2c18d66b_28959344cuda3std3__449_GLOBAL__N__531c0d5d_9_kernel_cu_2c18d66b_28959346ignoreE:
	.zero		1
	.type		_ZN47_INTERNAL_531c0d5d_9_kernel_cu_2c18d66b_28959344cute7productE,@object
	.size		_ZN47_INTERNAL_531c0d5d_9_kernel_cu_2c18d66b_28959344cute7productE,(_ZN47_INTERNAL_531c0d5d_9_kernel_cu_2c18d66b_28959344cuda3std3__45__cpo3endE - _ZN47_INTERNAL_531c0d5d_9_kernel_cu_2c18d66b_28959344cute7productE)
_ZN47_INTERNAL_531c0d5d_9_kernel_cu_2c18d66b_28959344cute7productE:
	.zero		1
	.type		_ZN47_INTERNAL_531c0d5d_9_kernel_cu_2c18d66b_28959344cuda3std3__45__cpo3endE,@object
	.size		_ZN47_INTERNAL_531c0d5d_9_kernel_cu_2c18d66b_28959344cuda3std3__45__cpo3endE,(_ZN47_INTERNAL_531c0d5d_9_kernel_cu_2c18d66b_28959344cuda3std3__419piecewise_constructE - _ZN47_INTERNAL_531c0d5d_9_kernel_cu_2c18d66b_28959344cuda3std3__45__cpo3endE)
_ZN47_INTERNAL_531c0d5d_9_kernel_cu_2c18d66b_28959344cuda3std3__45__cpo3endE:
	.zero		1
	.type		_ZN47_INTERNAL_531c0d5d_9_kernel_cu_2c18d66b_28959344cuda3std3__419piecewise_constructE,@object
	.size		_ZN47_INTERNAL_531c0d5d_9_kernel_cu_2c18d66b_28959344cuda3std3__419piecewise_constructE,(_ZN47_INTERNAL_531c0d5d_9_kernel_cu_2c18d66b_28959344cuda3std3__45__cpo4cendE - _ZN47_INTERNAL_531c0d5d_9_kernel_cu_2c18d66b_28959344cuda3std3__419piecewise_constructE)
_ZN47_INTERNAL_531c0d5d_9_kernel_cu_2c18d66b_28959344cuda3std3__419piecewise_constructE:
	.zero		1
	.type		_ZN47_INTERNAL_531c0d5d_9_kernel_cu_2c18d66b_28959344cuda3std3__45__cpo4cendE,@object
	.size		_ZN47_INTERNAL_531c0d5d_9_kernel_cu_2c18d66b_28959344cuda3std3__45__cpo4cendE,(_ZN47_INTERNAL_531c0d5d_9_kernel_cu_2c18d66b_28959344cuda3std6ranges3__45__cpo4swapE - _ZN47_INTERNAL_531c0d5d_9_kernel_cu_2c18d66b_28959344cuda3std3__45__cpo4cendE)
_ZN47_INTERNAL_531c0d5d_9_kernel_cu_2c18d66b_28959344cuda3std3__45__cpo4cendE:
	.zero		1
	.type		_ZN47_INTERNAL_531c0d5d_9_kernel_cu_2c18d66b_28959344cuda3std6ranges3__45__cpo4swapE,@object
	.size		_ZN47_INTERNAL_531c0d5d_9_kernel_cu_2c18d66b_28959344cuda3std6ranges3__45__cpo4swapE,(.L_12 - _ZN47_INTERNAL_531c0d5d_9_kernel_cu_2c18d66b_28959344cuda3std6ranges3__45__cpo4swapE)
_ZN47_INTERNAL_531c0d5d_9_kernel_cu_2c18d66b_28959344cuda3std6ranges3__45__cpo4swapE:
	.zero		1
.L_12:


//--------------------- .nv.constant0._ZN9deep_gemm24sm100_fp8_gemm_1d1d_implILN4cute4UMMA5MajorE0ELS3_0ELj0ELj4096ELj7168ELj128ELj224ELj128ELj1ELj128ELj128ELj64ELj6ELj128ELj128ELj2ELb0ELj136ELNS_8GemmTypeE0ELb0EN7cutlass10bfloat16_tENS_16EpilogueIdentityEEEvPijjj14CUtensorMap_stS9_S9_S9_S9_ --------------------------
	.section	.nv.constant0._ZN9deep_gemm24sm100_fp8_gemm_1d1d_implILN4cute4UMMA5MajorE0ELS3_0ELj0ELj4096ELj7168ELj128ELj224ELj128ELj1ELj128ELj128ELj64ELj6ELj128ELj128ELj2ELb0ELj136ELNS_8GemmTypeE0ELb0EN7cutlass10bfloat16_tENS_16EpilogueIdentityEEEvPijjj14CUtensorMap_stS9_S9_S9_S9_,"a",@progbits
	.sectionflags	@""
	.align	4
.nv.constant0._ZN9deep_gemm24sm100_fp8_gemm_1d1d_implILN4cute4UMMA5MajorE0ELS3_0ELj0ELj4096ELj7168ELj128ELj224ELj128ELj1ELj128ELj128ELj64ELj6ELj128ELj128ELj2ELb0ELj136ELNS_8GemmTypeE0ELb0EN7cutlass10bfloat16_tENS_16EpilogueIdentityEEEvPijjj14CUtensorMap_stS9_S9_S9_S9_:
	.zero		1600


//--------------------- SYMBOLS --------------------------

	.type		.nv.reservedSmem.offset0,@object
	.size		.nv.reservedSmem.offset0,0x4
	.type		.nv.reservedSmem.cap,@object
	.size		.nv.reservedSmem.cap,0x4
